//
// Generated by NVIDIA NVVM Compiler
//
// Compiler Build ID: CL-36424714
// Cuda compilation tools, release 13.0, V13.0.88
// Based on NVVM 20.0.0
//

.version 9.0
.target sm_100
.address_size 64

	// .globl	_Z16gemm_gpu_0_naiveiiifPfS_fS_

.visible .entry _Z16gemm_gpu_0_naiveiiifPfS_fS_(
	.param .u32 _Z16gemm_gpu_0_naiveiiifPfS_fS__param_0,
	.param .u32 _Z16gemm_gpu_0_naiveiiifPfS_fS__param_1,
	.param .u32 _Z16gemm_gpu_0_naiveiiifPfS_fS__param_2,
	.param .f32 _Z16gemm_gpu_0_naiveiiifPfS_fS__param_3,
	.param .u64 .ptr .align 1 _Z16gemm_gpu_0_naiveiiifPfS_fS__param_4,
	.param .u64 .ptr .align 1 _Z16gemm_gpu_0_naiveiiifPfS_fS__param_5,
	.param .f32 _Z16gemm_gpu_0_naiveiiifPfS_fS__param_6,
	.param .u64 .ptr .align 1 _Z16gemm_gpu_0_naiveiiifPfS_fS__param_7
)
{
	.reg .pred 	%p<13>;
	.reg .b32 	%r<43>;
	.reg .b32 	%f<73>;
	.reg .b64 	%rd<40>;

	ld.param.u32 	%r22, [_Z16gemm_gpu_0_naiveiiifPfS_fS__param_0];
	ld.param.u32 	%r20, [_Z16gemm_gpu_0_naiveiiifPfS_fS__param_1];
	ld.param.u32 	%r21, [_Z16gemm_gpu_0_naiveiiifPfS_fS__param_2];
	ld.param.f32 	%f13, [_Z16gemm_gpu_0_naiveiiifPfS_fS__param_3];
	ld.param.u64 	%rd5, [_Z16gemm_gpu_0_naiveiiifPfS_fS__param_4];
	ld.param.u64 	%rd6, [_Z16gemm_gpu_0_naiveiiifPfS_fS__param_5];
	ld.param.f32 	%f14, [_Z16gemm_gpu_0_naiveiiifPfS_fS__param_6];
	ld.param.u64 	%rd4, [_Z16gemm_gpu_0_naiveiiifPfS_fS__param_7];
	cvta.to.global.u64 	%rd1, %rd6;
	cvta.to.global.u64 	%rd2, %rd5;
	mov.u32 	%r23, %ctaid.x;
	mov.u32 	%r24, %ntid.x;
	mov.u32 	%r25, %tid.x;
	mad.lo.s32 	%r26, %r23, %r24, %r25;
	div.s32 	%r2, %r26, %r20;
	mul.lo.s32 	%r27, %r2, %r20;
	sub.s32 	%r1, %r26, %r27;
	setp.ge.s32 	%p1, %r1, %r22;
	setp.ge.s32 	%p2, %r2, %r20;
	or.pred  	%p3, %p1, %p2;
	@%p3 bra 	$L__BB0_14;
	setp.lt.s32 	%p4, %r21, 1;
	mov.f32 	%f72, 0f00000000;
	@%p4 bra 	$L__BB0_13;
	mul.lo.s32 	%r3, %r1, %r21;
	and.b32  	%r4, %r21, 7;
	setp.lt.u32 	%p5, %r21, 8;
	mov.f32 	%f72, 0f00000000;
	mov.b32 	%r41, 0;
	@%p5 bra 	$L__BB0_5;
	and.b32  	%r41, %r21, 2147483640;
	neg.s32 	%r39, %r41;
	shl.b32 	%r7, %r20, 3;
	add.s64 	%rd3, %rd2, 16;
	mov.f32 	%f72, 0f00000000;
	mul.wide.s32 	%rd11, %r20, 4;
	mov.u32 	%r37, %r3;
	mov.u32 	%r38, %r2;
$L__BB0_4:
	.pragma "nounroll";
	mul.wide.s32 	%rd7, %r37, 4;
	add.s64 	%rd8, %rd3, %rd7;
	ld.global.f32 	%f19, [%rd8+-16];
	mul.wide.s32 	%rd9, %r38, 4;
	add.s64 	%rd10, %rd1, %rd9;
	ld.global.f32 	%f20, [%rd10];
	fma.rn.f32 	%f21, %f19, %f20, %f72;
	ld.global.f32 	%f22, [%rd8+-12];
	add.s64 	%rd12, %rd10, %rd11;
	ld.global.f32 	%f23, [%rd12];
	fma.rn.f32 	%f24, %f22, %f23, %f21;
	ld.global.f32 	%f25, [%rd8+-8];
	add.s64 	%rd13, %rd12, %rd11;
	ld.global.f32 	%f26, [%rd13];
	fma.rn.f32 	%f27, %f25, %f26, %f24;
	ld.global.f32 	%f28, [%rd8+-4];
	add.s64 	%rd14, %rd13, %rd11;
	ld.global.f32 	%f29, [%rd14];
	fma.rn.f32 	%f30, %f28, %f29, %f27;
	ld.global.f32 	%f31, [%rd8];
	add.s64 	%rd15, %rd14, %rd11;
	ld.global.f32 	%f32, [%rd15];
	fma.rn.f32 	%f33, %f31, %f32, %f30;
	ld.global.f32 	%f34, [%rd8+4];
	add.s64 	%rd16, %rd15, %rd11;
	ld.global.f32 	%f35, [%rd16];
	fma.rn.f32 	%f36, %f34, %f35, %f33;
	ld.global.f32 	%f37, [%rd8+8];
	add.s64 	%rd17, %rd16, %rd11;
	ld.global.f32 	%f38, [%rd17];
	fma.rn.f32 	%f39, %f37, %f38, %f36;
	ld.global.f32 	%f40, [%rd8+12];
	add.s64 	%rd18, %rd17, %rd11;
	ld.global.f32 	%f41, [%rd18];
	fma.rn.f32 	%f72, %f40, %f41, %f39;
	add.s32 	%r39, %r39, 8;
	add.s32 	%r38, %r38, %r7;
	add.s32 	%r37, %r37, 8;
	setp.ne.s32 	%p6, %r39, 0;
	@%p6 bra 	$L__BB0_4;
$L__BB0_5:
	setp.eq.s32 	%p7, %r4, 0;
	@%p7 bra 	$L__BB0_13;
	and.b32  	%r15, %r21, 3;
	setp.lt.u32 	%p8, %r4, 4;
	@%p8 bra 	$L__BB0_8;
	add.s32 	%r29, %r41, %r3;
	mul.wide.s32 	%rd19, %r29, 4;
	add.s64 	%rd20, %rd2, %rd19;
	ld.global.f32 	%f43, [%rd20];
	mad.lo.s32 	%r30, %r41, %r20, %r2;
	mul.wide.s32 	%rd21, %r30, 4;
	add.s64 	%rd22, %rd1, %rd21;
	ld.global.f32 	%f44, [%rd22];
	fma.rn.f32 	%f45, %f43, %f44, %f72;
	ld.global.f32 	%f46, [%rd20+4];
	mul.wide.s32 	%rd23, %r20, 4;
	add.s64 	%rd24, %rd22, %rd23;
	ld.global.f32 	%f47, [%rd24];
	fma.rn.f32 	%f48, %f46, %f47, %f45;
	ld.global.f32 	%f49, [%rd20+8];
	add.s64 	%rd25, %rd24, %rd23;
	ld.global.f32 	%f50, [%rd25];
	fma.rn.f32 	%f51, %f49, %f50, %f48;
	ld.global.f32 	%f52, [%rd20+12];
	add.s64 	%rd26, %rd25, %rd23;
	ld.global.f32 	%f53, [%rd26];
	fma.rn.f32 	%f72, %f52, %f53, %f51;
	add.s32 	%r41, %r41, 4;
$L__BB0_8:
	setp.eq.s32 	%p9, %r15, 0;
	@%p9 bra 	$L__BB0_13;
	setp.eq.s32 	%p10, %r15, 1;
	@%p10 bra 	$L__BB0_11;
	add.s32 	%r31, %r41, %r3;
	mul.wide.s32 	%rd27, %r31, 4;
	add.s64 	%rd28, %rd2, %rd27;
	ld.global.f32 	%f55, [%rd28];
	mad.lo.s32 	%r32, %r41, %r20, %r2;
	mul.wide.s32 	%rd29, %r32, 4;
	add.s64 	%rd30, %rd1, %rd29;
	ld.global.f32 	%f56, [%rd30];
	fma.rn.f32 	%f57, %f55, %f56, %f72;
	ld.global.f32 	%f58, [%rd28+4];
	mul.wide.s32 	%rd31, %r20, 4;
	add.s64 	%rd32, %rd30, %rd31;
	ld.global.f32 	%f59, [%rd32];
	fma.rn.f32 	%f72, %f58, %f59, %f57;
	add.s32 	%r41, %r41, 2;
$L__BB0_11:
	and.b32  	%r33, %r21, 1;
	setp.eq.b32 	%p11, %r33, 1;
	not.pred 	%p12, %p11;
	@%p12 bra 	$L__BB0_13;
	add.s32 	%r34, %r41, %r3;
	mul.wide.s32 	%rd33, %r34, 4;
	add.s64 	%rd34, %rd2, %rd33;
	ld.global.f32 	%f60, [%rd34];
	mad.lo.s32 	%r35, %r41, %r20, %r2;
	mul.wide.s32 	%rd35, %r35, 4;
	add.s64 	%rd36, %rd1, %rd35;
	ld.global.f32 	%f61, [%rd36];
	fma.rn.f32 	%f72, %f60, %f61, %f72;
$L__BB0_13:
	mad.lo.s32 	%r36, %r1, %r20, %r2;
	cvta.to.global.u64 	%rd37, %rd4;
	mul.wide.s32 	%rd38, %r36, 4;
	add.s64 	%rd39, %rd37, %rd38;
	ld.global.f32 	%f62, [%rd39];
	mul.f32 	%f63, %f14, %f62;
	fma.rn.f32 	%f64, %f13, %f72, %f63;
	st.global.f32 	[%rd39], %f64;
$L__BB0_14:
	ret;

}
	// .globl	_Z26gemm_gpu_0_dram_coalescingiiifPfS_fS_
.visible .entry _Z26gemm_gpu_0_dram_coalescingiiifPfS_fS_(
	.param .u32 _Z26gemm_gpu_0_dram_coalescingiiifPfS_fS__param_0,
	.param .u32 _Z26gemm_gpu_0_dram_coalescingiiifPfS_fS__param_1,
	.param .u32 _Z26gemm_gpu_0_dram_coalescingiiifPfS_fS__param_2,
	.param .f32 _Z26gemm_gpu_0_dram_coalescingiiifPfS_fS__param_3,
	.param .u64 .ptr .align 1 _Z26gemm_gpu_0_dram_coalescingiiifPfS_fS__param_4,
	.param .u64 .ptr .align 1 _Z26gemm_gpu_0_dram_coalescingiiifPfS_fS__param_5,
	.param .f32 _Z26gemm_gpu_0_dram_coalescingiiifPfS_fS__param_6,
	.param .u64 .ptr .align 1 _Z26gemm_gpu_0_dram_coalescingiiifPfS_fS__param_7
)
{
	.reg .pred 	%p<13>;
	.reg .b32 	%r<44>;
	.reg .b32 	%f<75>;
	.reg .b64 	%rd<52>;

	ld.param.u32 	%r21, [_Z26gemm_gpu_0_dram_coalescingiiifPfS_fS__param_0];
	ld.param.u32 	%r19, [_Z26gemm_gpu_0_dram_coalescingiiifPfS_fS__param_1];
	ld.param.u32 	%r20, [_Z26gemm_gpu_0_dram_coalescingiiifPfS_fS__param_2];
	ld.param.u64 	%rd10, [_Z26gemm_gpu_0_dram_coalescingiiifPfS_fS__param_4];
	ld.param.u64 	%rd11, [_Z26gemm_gpu_0_dram_coalescingiiifPfS_fS__param_5];
	cvta.to.global.u64 	%rd1, %rd11;
	cvta.to.global.u64 	%rd2, %rd10;
	mov.u32 	%r22, %ctaid.x;
	mov.u32 	%r23, %ntid.x;
	mov.u32 	%r24, %tid.x;
	mad.lo.s32 	%r25, %r22, %r23, %r24;
	div.s32 	%r1, %r25, %r19;
	mul.lo.s32 	%r26, %r1, %r19;
	sub.s32 	%r2, %r25, %r26;
	setp.ge.s32 	%p1, %r1, %r21;
	setp.lt.s32 	%p2, %r19, 0;
	or.pred  	%p3, %p2, %p1;
	@%p3 bra 	$L__BB1_14;
	setp.lt.s32 	%p4, %r20, 1;
	mov.f32 	%f74, 0f00000000;
	@%p4 bra 	$L__BB1_13;
	mul.lo.s32 	%r3, %r1, %r20;
	and.b32  	%r4, %r20, 7;
	setp.lt.u32 	%p5, %r20, 8;
	mov.f32 	%f74, 0f00000000;
	mov.b32 	%r42, 0;
	@%p5 bra 	$L__BB1_5;
	and.b32  	%r28, %r20, 2147483640;
	neg.s32 	%r40, %r28;
	mul.wide.u32 	%rd12, %r19, 4;
	add.s64 	%rd3, %rd1, %rd12;
	mul.wide.u32 	%rd13, %r19, 8;
	add.s64 	%rd4, %rd1, %rd13;
	mul.wide.u32 	%rd14, %r19, 12;
	add.s64 	%rd5, %rd1, %rd14;
	mul.wide.u32 	%rd15, %r19, 20;
	add.s64 	%rd6, %rd1, %rd15;
	mul.wide.u32 	%rd16, %r19, 24;
	add.s64 	%rd7, %rd1, %rd16;
	mul.wide.u32 	%rd17, %r19, 28;
	add.s64 	%rd8, %rd1, %rd17;
	mov.f32 	%f74, 0f00000000;
	mov.u32 	%r38, %r3;
	mov.u32 	%r39, %r2;
$L__BB1_4:
	.pragma "nounroll";
	and.b32  	%r42, %r20, 2147483640;
	mul.wide.s32 	%rd18, %r39, 4;
	add.s64 	%rd19, %rd3, %rd18;
	add.s64 	%rd20, %rd4, %rd18;
	add.s64 	%rd21, %rd5, %rd18;
	mul.wide.u32 	%rd22, %r19, 16;
	add.s64 	%rd23, %rd1, %rd18;
	add.s64 	%rd24, %rd23, %rd22;
	add.s64 	%rd25, %rd6, %rd18;
	add.s64 	%rd26, %rd7, %rd18;
	add.s64 	%rd27, %rd8, %rd18;
	mul.wide.s32 	%rd28, %r38, 4;
	add.s64 	%rd29, %rd2, %rd28;
	ld.global.f32 	%f19, [%rd29];
	ld.global.f32 	%f20, [%rd23];
	fma.rn.f32 	%f21, %f19, %f20, %f74;
	ld.global.f32 	%f22, [%rd29+4];
	ld.global.f32 	%f23, [%rd19];
	fma.rn.f32 	%f24, %f22, %f23, %f21;
	ld.global.f32 	%f25, [%rd29+8];
	ld.global.f32 	%f26, [%rd20];
	fma.rn.f32 	%f27, %f25, %f26, %f24;
	ld.global.f32 	%f28, [%rd29+12];
	ld.global.f32 	%f29, [%rd21];
	fma.rn.f32 	%f30, %f28, %f29, %f27;
	ld.global.f32 	%f31, [%rd29+16];
	ld.global.f32 	%f32, [%rd24];
	fma.rn.f32 	%f33, %f31, %f32, %f30;
	ld.global.f32 	%f34, [%rd29+20];
	ld.global.f32 	%f35, [%rd25];
	fma.rn.f32 	%f36, %f34, %f35, %f33;
	ld.global.f32 	%f37, [%rd29+24];
	ld.global.f32 	%f38, [%rd26];
	fma.rn.f32 	%f39, %f37, %f38, %f36;
	ld.global.f32 	%f40, [%rd29+28];
	ld.global.f32 	%f41, [%rd27];
	fma.rn.f32 	%f74, %f40, %f41, %f39;
	add.s32 	%r40, %r40, 8;
	shl.b32 	%r29, %r19, 3;
	add.s32 	%r39, %r39, %r29;
	add.s32 	%r38, %r38, 8;
	setp.ne.s32 	%p6, %r40, 0;
	@%p6 bra 	$L__BB1_4;
$L__BB1_5:
	setp.eq.s32 	%p7, %r4, 0;
	@%p7 bra 	$L__BB1_13;
	and.b32  	%r14, %r20, 3;
	setp.lt.u32 	%p8, %r4, 4;
	@%p8 bra 	$L__BB1_8;
	add.s32 	%r30, %r42, %r3;
	mul.wide.s32 	%rd30, %r30, 4;
	add.s64 	%rd31, %rd2, %rd30;
	ld.global.f32 	%f43, [%rd31];
	mad.lo.s32 	%r31, %r42, %r19, %r2;
	mul.wide.s32 	%rd32, %r31, 4;
	add.s64 	%rd33, %rd1, %rd32;
	ld.global.f32 	%f44, [%rd33];
	fma.rn.f32 	%f45, %f43, %f44, %f74;
	ld.global.f32 	%f46, [%rd31+4];
	mul.wide.u32 	%rd34, %r19, 4;
	add.s64 	%rd35, %rd33, %rd34;
	ld.global.f32 	%f47, [%rd35];
	fma.rn.f32 	%f48, %f46, %f47, %f45;
	ld.global.f32 	%f49, [%rd31+8];
	add.s64 	%rd36, %rd35, %rd34;
	ld.global.f32 	%f50, [%rd36];
	fma.rn.f32 	%f51, %f49, %f50, %f48;
	ld.global.f32 	%f52, [%rd31+12];
	add.s64 	%rd37, %rd36, %rd34;
	ld.global.f32 	%f53, [%rd37];
	fma.rn.f32 	%f74, %f52, %f53, %f51;
	add.s32 	%r42, %r42, 4;
$L__BB1_8:
	setp.eq.s32 	%p9, %r14, 0;
	@%p9 bra 	$L__BB1_13;
	setp.eq.s32 	%p10, %r14, 1;
	@%p10 bra 	$L__BB1_11;
	add.s32 	%r32, %r42, %r3;
	mul.wide.s32 	%rd38, %r32, 4;
	add.s64 	%rd39, %rd2, %rd38;
	ld.global.f32 	%f55, [%rd39];
	mad.lo.s32 	%r33, %r42, %r19, %r2;
	mul.wide.s32 	%rd40, %r33, 4;
	add.s64 	%rd41, %rd1, %rd40;
	ld.global.f32 	%f56, [%rd41];
	fma.rn.f32 	%f57, %f55, %f56, %f74;
	ld.global.f32 	%f58, [%rd39+4];
	mul.wide.u32 	%rd42, %r19, 4;
	add.s64 	%rd43, %rd41, %rd42;
	ld.global.f32 	%f59, [%rd43];
	fma.rn.f32 	%f74, %f58, %f59, %f57;
	add.s32 	%r42, %r42, 2;
$L__BB1_11:
	and.b32  	%r34, %r20, 1;
	setp.eq.b32 	%p11, %r34, 1;
	not.pred 	%p12, %p11;
	@%p12 bra 	$L__BB1_13;
	add.s32 	%r35, %r42, %r3;
	mul.wide.s32 	%rd44, %r35, 4;
	add.s64 	%rd45, %rd2, %rd44;
	ld.global.f32 	%f60, [%rd45];
	mad.lo.s32 	%r36, %r42, %r19, %r2;
	mul.wide.s32 	%rd46, %r36, 4;
	add.s64 	%rd47, %rd1, %rd46;
	ld.global.f32 	%f61, [%rd47];
	fma.rn.f32 	%f74, %f60, %f61, %f74;
$L__BB1_13:
	ld.param.u64 	%rd51, [_Z26gemm_gpu_0_dram_coalescingiiifPfS_fS__param_7];
	ld.param.f32 	%f66, [_Z26gemm_gpu_0_dram_coalescingiiifPfS_fS__param_6];
	ld.param.f32 	%f65, [_Z26gemm_gpu_0_dram_coalescingiiifPfS_fS__param_3];
	mad.lo.s32 	%r37, %r1, %r19, %r2;
	cvta.to.global.u64 	%rd48, %rd51;
	mul.wide.s32 	%rd49, %r37, 4;
	add.s64 	%rd50, %rd48, %rd49;
	ld.global.f32 	%f62, [%rd50];
	mul.f32 	%f63, %f66, %f62;
	fma.rn.f32 	%f64, %f65, %f74, %f63;
	st.global.f32 	[%rd50], %f64;
$L__BB1_14:
	ret;

}


// ===== COMPILED SASS (sm_100) =====

	.target	sm_100

	.elftype	@"ET_EXEC"


//--------------------- .note.nv.tkinfo           --------------------------
	.section	.note.nv.tkinfo,"",@"SHT_NOTE"
	.sectionflags	@"SHF_NOTE_NV_TKINFO"
	.tkinfo
        /*0018*/ 	.word	0x00000002
        /*0030*/ 	.string	""
        /*0030*/ 	.string	"ptxas"
        /*0030*/ 	.string	"Cuda compilation tools, release 13.0, V13.0.88"
        /*0030*/ 	.string	"Build cuda_13.0.r13.0/compiler.36424714_0"
        /*0030*/ 	.string	"-arch sm_100 -m 64 "



//--------------------- .note.nv.cuinfo           --------------------------
	.section	.note.nv.cuinfo,"",@"SHT_NOTE"
	.sectionflags	@"SHF_NOTE_NV_CUINFO"
        /*0018*/ 	.short	0x0002
        /*001a*/ 	.short	0x0064
        /*001c*/ 	.short	0x0082
	.zero		2


//--------------------- .nv.info                  --------------------------
	.section	.nv.info,"",@"SHT_CUDA_INFO"
	.align	4


	//----- nvinfo : EIATTR_REGCOUNT
	.align		4
        /*0000*/ 	.byte	0x04, 0x2f
        /*0002*/ 	.short	(.L_1 - .L_0)
	.align		4
.L_0:
        /*0004*/ 	.word	index@(_Z16gemm_gpu_0_naiveiiifPfS_fS_)
        /*0008*/ 	.word	0x00000020


	//----- nvinfo : EIATTR_FRAME_SIZE
	.align		4
.L_1:
        /*000c*/ 	.byte	0x04, 0x11
        /*000e*/ 	.short	(.L_3 - .L_2)
	.align		4
.L_2:
        /*0010*/ 	.word	index@(_Z16gemm_gpu_0_naiveiiifPfS_fS_)
        /*0014*/ 	.word	0x00000000


	//----- nvinfo : EIATTR_REGCOUNT
	.align		4
.L_3:
        /*0018*/ 	.byte	0x04, 0x2f
        /*001a*/ 	.short	(.L_5 - .L_4)
	.align		4
.L_4:
        /*001c*/ 	.word	index@(_Z26gemm_gpu_0_dram_coalescingiiifPfS_fS_)
        /*0020*/ 	.word	0x00000020


	//----- nvinfo : EIATTR_FRAME_SIZE
	.align		4
.L_5:
        /*0024*/ 	.byte	0x04, 0x11
        /*0026*/ 	.short	(.L_7 - .L_6)
	.align		4
.L_6:
        /*0028*/ 	.word	index@(_Z26gemm_gpu_0_dram_coalescingiiifPfS_fS_)
        /*002c*/ 	.word	0x00000000


	//----- nvinfo : EIATTR_MIN_STACK_SIZE
	.align		4
.L_7:
        /*0030*/ 	.byte	0x04, 0x12
        /*0032*/ 	.short	(.L_9 - .L_8)
	.align		4
.L_8:
        /*0034*/ 	.word	index@(_Z26gemm_gpu_0_dram_coalescingiiifPfS_fS_)
        /*0038*/ 	.word	0x00000000


	//----- nvinfo : EIATTR_MIN_STACK_SIZE
	.align		4
.L_9:
        /*003c*/ 	.byte	0x04, 0x12
        /*003e*/ 	.short	(.L_11 - .L_10)
	.align		4
.L_10:
        /*0040*/ 	.word	index@(_Z16gemm_gpu_0_naiveiiifPfS_fS_)
        /*0044*/ 	.word	0x00000000
.L_11:


//--------------------- .nv.compat                --------------------------
	.section	.nv.compat,"",@"SHT_CUDA_COMPAT_INFO"
	.align	4
        /*0000*/ 	.byte	0x02, 0x09, 0x00, 0x00, 0x02, 0x02, 0x01, 0x00, 0x02, 0x05, 0x05, 0x00, 0x03, 0x07, 0x01, 0x01
        /*0010*/ 	.byte	0x02, 0x03, 0x00, 0x00, 0x02, 0x06, 0x01, 0x00, 0x04, 0x0b, 0x08, 0x00, 0x09, 0x00, 0x00, 0x00
        /*0020*/ 	.byte	0x00, 0x00, 0x00, 0x00


//--------------------- .nv.info._Z26gemm_gpu_0_dram_coalescingiiifPfS_fS_ --------------------------
	.section	.nv.info._Z26gemm_gpu_0_dram_coalescingiiifPfS_fS_,"",@"SHT_CUDA_INFO"
	.sectionflags	@""
	.align	4


	//----- nvinfo : EIATTR_CUDA_API_VERSION
	.align		4
        /*0000*/ 	.byte	0x04, 0x37
        /*0002*/ 	.short	(.L_13 - .L_12)
.L_12:
        /*0004*/ 	.word	0x00000082


	//----- nvinfo : EIATTR_KPARAM_INFO
	.align		4
.L_13:
        /*0008*/ 	.byte	0x04, 0x17
        /*000a*/ 	.short	(.L_15 - .L_14)
.L_14:
        /*000c*/ 	.word	0x00000000
        /*0010*/ 	.short	0x0007
        /*0012*/ 	.short	0x0028
        /*0014*/ 	.byte	0x00, 0xf5, 0x21, 0x00


	//----- nvinfo : EIATTR_KPARAM_INFO
	.align		4
.L_15:
        /*0018*/ 	.byte	0x04, 0x17
        /*001a*/ 	.short	(.L_17 - .L_16)
.L_16:
        /*001c*/ 	.word	0x00000000
        /*0020*/ 	.short	0x0006
        /*0022*/ 	.short	0x0020
        /*0024*/ 	.byte	0x00, 0xf0, 0x11, 0x00


	//----- nvinfo : EIATTR_KPARAM_INFO
	.align		4
.L_17:
        /*0028*/ 	.byte	0x04, 0x17
        /*002a*/ 	.short	(.L_19 - .L_18)
.L_18:
        /*002c*/ 	.word	0x00000000
        /*0030*/ 	.short	0x0005
        /*0032*/ 	.short	0x0018
        /*0034*/ 	.byte	0x00, 0xf5, 0x21, 0x00


	//----- nvinfo : EIATTR_KPARAM_INFO
	.align		4
.L_19:
        /*0038*/ 	.byte	0x04, 0x17
        /*003a*/ 	.short	(.L_21 - .L_20)
.L_20:
        /*003c*/ 	.word	0x00000000
        /*0040*/ 	.short	0x0004
        /*0042*/ 	.short	0x0010
        /*0044*/ 	.byte	0x00, 0xf5, 0x21, 0x00


	//----- nvinfo : EIATTR_KPARAM_INFO
	.align		4
.L_21:
        /*0048*/ 	.byte	0x04, 0x17
        /*004a*/ 	.short	(.L_23 - .L_22)
.L_22:
        /*004c*/ 	.word	0x00000000
        /*0050*/ 	.short	0x0003
        /*0052*/ 	.short	0x000c
        /*0054*/ 	.byte	0x00, 0xf0, 0x11, 0x00


	//----- nvinfo : EIATTR_KPARAM_INFO
	.align		4
.L_23:
        /*0058*/ 	.byte	0x04, 0x17
        /*005a*/ 	.short	(.L_25 - .L_24)
.L_24:
        /*005c*/ 	.word	0x00000000
        /*0060*/ 	.short	0x0002
        /*0062*/ 	.short	0x0008
        /*0064*/ 	.byte	0x00, 0xf0, 0x11, 0x00


	//----- nvinfo : EIATTR_KPARAM_INFO
	.align		4
.L_25:
        /*0068*/ 	.byte	0x04, 0x17
        /*006a*/ 	.short	(.L_27 - .L_26)
.L_26:
        /*006c*/ 	.word	0x00000000
        /*0070*/ 	.short	0x0001
        /*0072*/ 	.short	0x0004
        /*0074*/ 	.byte	0x00, 0xf0, 0x11, 0x00


	//----- nvinfo : EIATTR_KPARAM_INFO
	.align		4
.L_27:
        /*0078*/ 	.byte	0x04, 0x17
        /*007a*/ 	.short	(.L_29 - .L_28)
.L_28:
        /*007c*/ 	.word	0x00000000
        /*0080*/ 	.short	0x0000
        /*0082*/ 	.short	0x0000
        /*0084*/ 	.byte	0x00, 0xf0, 0x11, 0x00


	//----- nvinfo : EIATTR_SPARSE_MMA_MASK
	.align		4
.L_29:
        /*0088*/ 	.byte	0x03, 0x50
        /*008a*/ 	.short	0x0000


	//----- nvinfo : EIATTR_MAXREG_COUNT
	.align		4
        /*008c*/ 	.byte	0x03, 0x1b
        /*008e*/ 	.short	0x00ff


	//----- nvinfo : EIATTR_MERCURY_ISA_VERSION
	.align		4
        /*0090*/ 	.byte	0x03, 0x5f
        /*0092*/ 	.short	0x0101


	//----- nvinfo : EIATTR_VRC_CTA_INIT_COUNT
	.align		4
        /*0094*/ 	.byte	0x02, 0x4a
	.zero		1
	.zero		1


	//----- nvinfo : EIATTR_EXIT_INSTR_OFFSETS
	.align		4
        /*0098*/ 	.byte	0x04, 0x1c
        /*009a*/ 	.short	(.L_31 - .L_30)


	//   ....[0]....
.L_30:
        /*009c*/ 	.word	0x00000220


	//   ....[1]....
        /*00a0*/ 	.word	0x00000ba0


	//----- nvinfo : EIATTR_CBANK_PARAM_SIZE
	.align		4
.L_31:
        /*00a4*/ 	.byte	0x03, 0x19
        /*00a6*/ 	.short	0x0030


	//----- nvinfo : EIATTR_PARAM_CBANK
	.align		4
        /*00a8*/ 	.byte	0x04, 0x0a
        /*00aa*/ 	.short	(.L_33 - .L_32)
	.align		4
.L_32:
        /*00ac*/ 	.word	index@(.nv.constant0._Z26gemm_gpu_0_dram_coalescingiiifPfS_fS_)
        /*00b0*/ 	.short	0x0380
        /*00b2*/ 	.short	0x0030


	//----- nvinfo : EIATTR_SW_WAR
	.align		4
.L_33:
        /*00b4*/ 	.byte	0x04, 0x36
        /*00b6*/ 	.short	(.L_35 - .L_34)
.L_34:
        /*00b8*/ 	.word	0x00000008
.L_35:


//--------------------- .nv.info._Z16gemm_gpu_0_naiveiiifPfS_fS_ --------------------------
	.section	.nv.info._Z16gemm_gpu_0_naiveiiifPfS_fS_,"",@"SHT_CUDA_INFO"
	.sectionflags	@""
	.align	4


	//----- nvinfo : EIATTR_CUDA_API_VERSION
	.align		4
        /*0000*/ 	.byte	0x04, 0x37
        /*0002*/ 	.short	(.L_37 - .L_36)
.L_36:
        /*0004*/ 	.word	0x00000082


	//----- nvinfo : EIATTR_KPARAM_INFO
	.align		4
.L_37:
        /*0008*/ 	.byte	0x04, 0x17
        /*000a*/ 	.short	(.L_39 - .L_38)
.L_38:
        /*000c*/ 	.word	0x00000000
        /*0010*/ 	.short	0x0007
        /*0012*/ 	.short	0x0028
        /*0014*/ 	.byte	0x00, 0xf5, 0x21, 0x00


	//----- nvinfo : EIATTR_KPARAM_INFO
	.align		4
.L_39:
        /*0018*/ 	.byte	0x04, 0x17
        /*001a*/ 	.short	(.L_41 - .L_40)
.L_40:
        /*001c*/ 	.word	0x00000000
        /*0020*/ 	.short	0x0006
        /*0022*/ 	.short	0x0020
        /*0024*/ 	.byte	0x00, 0xf0, 0x11, 0x00


	//----- nvinfo : EIATTR_KPARAM_INFO
	.align		4
.L_41:
        /*0028*/ 	.byte	0x04, 0x17
        /*002a*/ 	.short	(.L_43 - .L_42)
.L_42:
        /*002c*/ 	.word	0x00000000
        /*0030*/ 	.short	0x0005
        /*0032*/ 	.short	0x0018
        /*0034*/ 	.byte	0x00, 0xf5, 0x21, 0x00


	//----- nvinfo : EIATTR_KPARAM_INFO
	.align		4
.L_43:
        /*0038*/ 	.byte	0x04, 0x17
        /*003a*/ 	.short	(.L_45 - .L_44)
.L_44:
        /*003c*/ 	.word	0x00000000
        /*0040*/ 	.short	0x0004
        /*0042*/ 	.short	0x0010
        /*0044*/ 	.byte	0x00, 0xf5, 0x21, 0x00


	//----- nvinfo : EIATTR_KPARAM_INFO
	.align		4
.L_45:
        /*0048*/ 	.byte	0x04, 0x17
        /*004a*/ 	.short	(.L_47 - .L_46)
.L_46:
        /*004c*/ 	.word	0x00000000
        /*0050*/ 	.short	0x0003
        /*0052*/ 	.short	0x000c
        /*0054*/ 	.byte	0x00, 0xf0, 0x11, 0x00


	//----- nvinfo : EIATTR_KPARAM_INFO
	.align		4
.L_47:
        /*0058*/ 	.byte	0x04, 0x17
        /*005a*/ 	.short	(.L_49 - .L_48)
.L_48:
        /*005c*/ 	.word	0x00000000
        /*0060*/ 	.short	0x0002
        /*0062*/ 	.short	0x0008
        /*0064*/ 	.byte	0x00, 0xf0, 0x11, 0x00


	//----- nvinfo : EIATTR_KPARAM_INFO
	.align		4
.L_49:
        /*0068*/ 	.byte	0x04, 0x17
        /*006a*/ 	.short	(.L_51 - .L_50)
.L_50:
        /*006c*/ 	.word	0x00000000
        /*0070*/ 	.short	0x0001
        /*0072*/ 	.short	0x0004
        /*0074*/ 	.byte	0x00, 0xf0, 0x11, 0x00


	//----- nvinfo : EIATTR_KPARAM_INFO
	.align		4
.L_51:
        /*0078*/ 	.byte	0x04, 0x17
        /*007a*/ 	.short	(.L_53 - .L_52)
.L_52:
        /*007c*/ 	.word	0x00000000
        /*0080*/ 	.short	0x0000
        /*0082*/ 	.short	0x0000
        /*0084*/ 	.byte	0x00, 0xf0, 0x11, 0x00


	//----- nvinfo : EIATTR_SPARSE_MMA_MASK
	.align		4
.L_53:
        /*0088*/ 	.byte	0x03, 0x50
        /*008a*/ 	.short	0x0000


	//----- nvinfo : EIATTR_MAXREG_COUNT
	.align		4
        /*008c*/ 	.byte	0x03, 0x1b
        /*008e*/ 	.short	0x00ff


	//----- nvinfo : EIATTR_MERCURY_ISA_VERSION
	.align		4
        /*0090*/ 	.byte	0x03, 0x5f
        /*0092*/ 	.short	0x0101


	//----- nvinfo : EIATTR_VRC_CTA_INIT_COUNT
	.align		4
        /*0094*/ 	.byte	0x02, 0x4a
	.zero		1
	.zero		1


	//----- nvinfo : EIATTR_EXIT_INSTR_OFFSETS
	.align		4
        /*0098*/ 	.byte	0x04, 0x1c
        /*009a*/ 	.short	(.L_55 - .L_54)


	//   ....[0]....
.L_54:
        /*009c*/ 	.word	0x00000220


	//   ....[1]....
        /*00a0*/ 	.word	0x000009f0


	//----- nvinfo : EIATTR_CBANK_PARAM_SIZE
	.align		4
.L_55:
        /*00a4*/ 	.byte	0x03, 0x19
        /*00a6*/ 	.short	0x0030


	//----- nvinfo : EIATTR_PARAM_CBANK
	.align		4
        /*00a8*/ 	.byte	0x04, 0x0a
        /*00aa*/ 	.short	(.L_57 - .L_56)
	.align		4
.L_56:
        /*00ac*/ 	.word	index@(.nv.constant0._Z16gemm_gpu_0_naiveiiifPfS_fS_)
        /*00b0*/ 	.short	0x0380
        /*00b2*/ 	.short	0x0030


	//----- nvinfo : EIATTR_SW_WAR
	.align		4
.L_57:
        /*00b4*/ 	.byte	0x04, 0x36
        /*00b6*/ 	.short	(.L_59 - .L_58)
.L_58:
        /*00b8*/ 	.word	0x00000008
.L_59:


//--------------------- .nv.callgraph             --------------------------
	.section	.nv.callgraph,"",@"SHT_CUDA_CALLGRAPH"
	.align	4
	.sectionentsize	8
	.align		4
        /*0000*/ 	.word	0x00000000
	.align		4
        /*0004*/ 	.word	0xffffffff
	.align		4
        /*0008*/ 	.word	0x00000000
	.align		4
        /*000c*/ 	.word	0xfffffffe
	.align		4
        /*0010*/ 	.word	0x00000000
	.align		4
        /*0014*/ 	.word	0xfffffffd
	.align		4
        /*0018*/ 	.word	0x00000000
	.align		4
        /*001c*/ 	.word	0xfffffffc


//--------------------- .text._Z26gemm_gpu_0_dram_coalescingiiifPfS_fS_ --------------------------
	.section	.text._Z26gemm_gpu_0_dram_coalescingiiifPfS_fS_,"ax",@progbits
	.align	128
        .global         _Z26gemm_gpu_0_dram_coalescingiiifPfS_fS_
        .type           _Z26gemm_gpu_0_dram_coalescingiiifPfS_fS_,@function
        .size           _Z26gemm_gpu_0_dram_coalescingiiifPfS_fS_,(.L_x_10 - _Z26gemm_gpu_0_dram_coalescingiiifPfS_fS_)
        .other          _Z26gemm_gpu_0_dram_coalescingiiifPfS_fS_,@"STO_CUDA_ENTRY STV_DEFAULT"
_Z26gemm_gpu_0_dram_coalescingiiifPfS_fS_:
.text._Z26gemm_gpu_0_dram_coalescingiiifPfS_fS_:
[----:B------:R-:W-:Y:S01]  /*0000*/  LDC R1, c[0x0][0x37c] ;  /* 0x0000df00ff017b82 */ /* 0x000fe20000000800 */
[----:B------:R-:W0:Y:S01]  /*0010*/  LDCU UR16, c[0x0][0x384] ;  /* 0x00007080ff1077ac */ /* 0x000e220008000800 */
[----:B------:R-:W1:Y:S06]  /*0020*/  S2R R4, SR_TID.X ;  /* 0x0000000000047919 */ /* 0x000e6c0000002100 */
[----:B------:R-:W1:Y:S08]  /*0030*/  S2UR UR4, SR_CTAID.X ;  /* 0x00000000000479c3 */ /* 0x000e700000002500 */
[----:B------:R-:W1:Y:S01]  /*0040*/  LDC R15, c[0x0][0x360] ;  /* 0x0000d800ff0f7b82 */ /* 0x000e620000000800 */
[----:B0-----:R-:W-:-:S04]  /*0050*/  IABS R5, UR16 ;  /* 0x0000001000057c13 */ /* 0x001fc80008000000 */
[----:B------:R-:W0:Y:S01]  /*0060*/  I2F.RP R0, R5 ;  /* 0x0000000500007306 */ /* 0x000e220000209400 */
[----:B-1----:R-:W-:Y:S01]  /*0070*/  IMAD R15, R15, UR4, R4 ;  /* 0x000000040f0f7c24 */ /* 0x002fe2000f8e0204 */
[----:B------:R-:W1:Y:S06]  /*0080*/  LDCU UR4, c[0x0][0x380] ;  /* 0x00007000ff0477ac */ /* 0x000e6c0008000800 */
[----:B0-----:R-:W0:Y:S01]  /*0090*/  MUFU.RCP R0, R0 ;  /* 0x0000000000007308 */ /* 0x001e220000001000 */
[----:B------:R-:W-:Y:S02]  /*00a0*/  IABS R4, R15 ;  /* 0x0000000f00047213 */ /* 0x000fe40000000000 */
[----:B0-----:R-:W-:-:S05]  /*00b0*/  IADD3 R2, PT, PT, R0, 0xffffffe, RZ ;  /* 0x0ffffffe00027810 */ /* 0x001fca0007ffe0ff */
[----:B------:R0:W2:Y:S02]  /*00c0*/  F2I.FTZ.U32.TRUNC.NTZ R3, R2 ;  /* 0x0000000200037305 */ /* 0x0000a4000021f000 */
[----:B0-----:R-:W-:Y:S01]  /*00d0*/  HFMA2 R2, -RZ, RZ, 0, 0 ;  /* 0x00000000ff027431 */ /* 0x001fe200000001ff */
[----:B--2---:R-:W-:-:S05]  /*00e0*/  IADD3 R6, PT, PT, RZ, -R3, RZ ;  /* 0x80000003ff067210 */ /* 0x004fca0007ffe0ff */
[----:B------:R-:W-:-:S04]  /*00f0*/  IMAD R7, R6, R5, RZ ;  /* 0x0000000506077224 */ /* 0x000fc800078e02ff */
[----:B------:R-:W-:-:S06]  /*0100*/  IMAD.HI.U32 R3, R3, R7, R2 ;  /* 0x0000000703037227 */ /* 0x000fcc00078e0002 */
[----:B------:R-:W-:-:S05]  /*0110*/  IMAD.HI.U32 R0, R3, R4, RZ ;  /* 0x0000000403007227 */ /* 0x000fca00078e00ff */
[----:B------:R-:W-:-:S05]  /*0120*/  IADD3 R3, PT, PT, -R0, RZ, RZ ;  /* 0x000000ff00037210 */ /* 0x000fca0007ffe1ff */
[----:B------:R-:W-:-:S05]  /*0130*/  IMAD R2, R5, R3, R4 ;  /* 0x0000000305027224 */ /* 0x000fca00078e0204 */
[----:B------:R-:W-:-:S13]  /*0140*/  ISETP.GT.U32.AND P2, PT, R5, R2, PT ;  /* 0x000000020500720c */ /* 0x000fda0003f44070 */
[-C--:B------:R-:W-:Y:S02]  /*0150*/  @!P2 IADD3 R2, PT, PT, R2, -R5.reuse, RZ ;  /* 0x800000050202a210 */ /* 0x080fe40007ffe0ff */
[----:B------:R-:W-:Y:S02]  /*0160*/  @!P2 IADD3 R0, PT, PT, R0, 0x1, RZ ;  /* 0x000000010000a810 */ /* 0x000fe40007ffe0ff */
[----:B------:R-:W-:Y:S02]  /*0170*/  ISETP.GE.U32.AND P0, PT, R2, R5, PT ;  /* 0x000000050200720c */ /* 0x000fe40003f06070 */
[----:B------:R-:W-:Y:S02]  /*0180*/  LOP3.LUT R2, R15, UR16, RZ, 0x3c, !PT ;  /* 0x000000100f027c12 */ /* 0x000fe4000f8e3cff */
[----:B------:R-:W-:Y:S02]  /*0190*/  ISETP.NE.AND P2, PT, RZ, UR16, PT ;  /* 0x00000010ff007c0c */ /* 0x000fe4000bf45270 */
[----:B------:R-:W-:-:S07]  /*01a0*/  ISETP.GE.AND P1, PT, R2, RZ, PT ;  /* 0x000000ff0200720c */ /* 0x000fce0003f26270 */
[----:B------:R-:W-:-:S06]  /*01b0*/  @P0 IADD3 R0, PT, PT, R0, 0x1, RZ ;  /* 0x0000000100000810 */ /* 0x000fcc0007ffe0ff */
[----:B------:R-:W-:Y:S02]  /*01c0*/  @!P1 IADD3 R0, PT, PT, -R0, RZ, RZ ;  /* 0x000000ff00009210 */ /* 0x000fe40007ffe1ff */
[----:B------:R-:W-:-:S04]  /*01d0*/  @!P2 LOP3.LUT R0, RZ, UR16, RZ, 0x33, !PT ;  /* 0x00000010ff00ac12 */ /* 0x000fc8000f8e33ff */
[C---:B-1----:R-:W-:Y:S02]  /*01e0*/  ISETP.GE.AND P0, PT, R0.reuse, UR4, PT ;  /* 0x0000000400007c0c */ /* 0x042fe4000bf06270 */
[----:B------:R-:W-:Y:S02]  /*01f0*/  IADD3 R2, PT, PT, -R0, RZ, RZ ;  /* 0x000000ff00027210 */ /* 0x000fe40007ffe1ff */
[----:B------:R-:W-:-:S03]  /*0200*/  ISETP.GT.OR P0, PT, RZ, UR16, P0 ;  /* 0x00000010ff007c0c */ /* 0x000fc60008704670 */
[----:B------:R-:W-:-:S10]  /*0210*/  IMAD R15, R2, UR16, R15 ;  /* 0x00000010020f7c24 */ /* 0x000fd4000f8e020f */
[----:B------:R-:W-:Y:S05]  /*0220*/  @P0 EXIT ;  /* 0x000000000000094d */ /* 0x000fea0003800000 */
[----:B------:R-:W0:Y:S01]  /*0230*/  LDCU UR5, c[0x0][0x388] ;  /* 0x00007100ff0577ac */ /* 0x000e220008000800 */
[----:B------:R-:W-:Y:S01]  /*0240*/  MOV R18, RZ ;  /* 0x000000ff00127202 */ /* 0x000fe20000000f00 */
[----:B------:R-:W1:Y:S01]  /*0250*/  LDCU.64 UR14, c[0x0][0x358] ;  /* 0x00006b00ff0e77ac */ /* 0x000e620008000a00 */
[----:B0-----:R-:W-:-:S09]  /*0260*/  UISETP.GE.AND UP0, UPT, UR5, 0x1, UPT ;  /* 0x000000010500788c */ /* 0x001fd2000bf06270 */
[----:B-1----:R-:W-:Y:S05]  /*0270*/  BRA.U !UP0, `(.L_x_0) ;  /* 0x0000000908247547 */ /* 0x002fea000b800000 */
[----:B------:R-:W-:Y:S02]  /*0280*/  UISETP.GE.U32.AND UP0, UPT, UR5, 0x8, UPT ;  /* 0x000000080500788c */ /* 0x000fe4000bf06070 */
[----:B------:R-:W-:Y:S01]  /*0290*/  IMAD R16, R0, UR5, RZ ;  /* 0x0000000500107c24 */ /* 0x000fe2000f8e02ff */
[----:B------:R-:W-:Y:S01]  /*02a0*/  MOV R18, RZ ;  /* 0x000000ff00127202 */ /* 0x000fe20000000f00 */
[----:B------:R-:W-:-:S05]  /*02b0*/  UMOV UR4, URZ ;  /* 0x000000ff00047c82 */ /* 0x000fca0008000000 */
[----:B------:R-:W-:Y:S05]  /*02c0*/  BRA.U !UP0, `(.L_x_1) ;  /* 0x0000000108f87547 */ /* 0x000fea000b800000 */
[----:B------:R-:W0:Y:S01]  /*02d0*/  LDCU.64 UR18, c[0x0][0x398] ;  /* 0x00007300ff1277ac */ /* 0x000e220008000a00 */
[----:B------:R-:W-:Y:S01]  /*02e0*/  HFMA2 R18, -RZ, RZ, 0, 0 ;  /* 0x00000000ff127431 */ /* 0x000fe200000001ff */
[----:B------:R-:W-:Y:S01]  /*02f0*/  MOV R14, R16 ;  /* 0x00000010000e7202 */ /* 0x000fe20000000f00 */
[----:B------:R-:W-:Y:S01]  /*0300*/  IMAD.MOV.U32 R17, RZ, RZ, R15 ;  /* 0x000000ffff117224 */ /* 0x000fe200078e000f */
[----:B------:R-:W-:-:S04]  /*0310*/  ULOP3.LUT UR4, UR5, 0x7ffffff8, URZ, 0xc0, !UPT ;  /* 0x7ffffff805047892 */ /* 0x000fc8000f8ec0ff */
[----:B------:R-:W-:Y:S02]  /*0320*/  UIADD3 UR4, UPT, UPT, -UR4, URZ, URZ ;  /* 0x000000ff04047290 */ /* 0x000fe4000fffe1ff */
[----:B0-----:R-:W-:Y:S02]  /*0330*/  UIMAD.WIDE.U32 UR6, UR16, 0xc, UR18 ;  /* 0x0000000c100678a5 */ /* 0x001fe4000f8e0012 */
[----:B------:R-:W-:Y:S02]  /*0340*/  UIMAD.WIDE.U32 UR8, UR16, 0x14, UR18 ;  /* 0x00000014100878a5 */ /* 0x000fe4000f8e0012 */
[----:B------:R-:W-:Y:S02]  /*0350*/  UIMAD.WIDE.U32 UR10, UR16, 0x18, UR18 ;  /* 0x00000018100a78a5 */ /* 0x000fe4000f8e0012 */
[----:B------:R-:W-:-:S12]  /*0360*/  UIMAD.WIDE.U32 UR12, UR16, 0x1c, UR18 ;  /* 0x0000001c100c78a5 */ /* 0x000fd8000f8e0012 */
.L_x_2:
[----:B------:R-:W0:Y:S01]  /*0370*/  LDC.64 R2, c[0x0][0x390] ;  /* 0x0000e400ff027b82 */ /* 0x000e220000000a00 */
[----:B------:R-:W-:Y:S01]  /*0380*/  UIMAD.WIDE.U32 UR22, UR16, 0x4, UR18 ;  /* 0x00000004101678a5 */ /* 0x000fe2000f8e0012 */
[----:B------:R-:W-:Y:S01]  /*0390*/  MOV R6, 0x4 ;  /* 0x0000000400067802 */ /* 0x000fe20000000f00 */
[----:B------:R-:W-:-:S04]  /*03a0*/  UIMAD.WIDE.U32 UR20, UR16, 0x8, UR18 ;  /* 0x00000008101478a5 */ /* 0x000fc8000f8e0012 */
[----:B------:R-:W-:Y:S01]  /*03b0*/  MOV R8, UR22 ;  /* 0x0000001600087c02 */ /* 0x000fe20008000f00 */
[C---:B------:R-:W-:Y:S01]  /*03c0*/  IMAD.WIDE R6, R17.reuse, R6, UR18 ;  /* 0x0000001211067e25 */ /* 0x040fe2000f8e0206 */
[----:B------:R-:W-:Y:S02]  /*03d0*/  MOV R9, UR23 ;  /* 0x0000001700097c02 */ /* 0x000fe40008000f00 */
[----:B------:R-:W-:Y:S02]  /*03e0*/  MOV R10, UR20 ;  /* 0x00000014000a7c02 */ /* 0x000fe40008000f00 */
[----:B------:R-:W-:Y:S01]  /*03f0*/  MOV R11, UR21 ;  /* 0x00000015000b7c02 */ /* 0x000fe20008000f00 */
[C---:B------:R-:W-:Y:S01]  /*0400*/  IMAD.WIDE R8, R17.reuse, 0x4, R8 ;  /* 0x0000000411087825 */ /* 0x040fe200078e0208 */
[----:B------:R1:W2:Y:S01]  /*0410*/  LDG.E R19, desc[UR14][R6.64] ;  /* 0x0000000e06137981 */ /* 0x0002a2000c1e1900 */
[----:B------:R-:W-:Y:S02]  /*0420*/  MOV R4, 0x4 ;  /* 0x0000000400047802 */ /* 0x000fe40000000f00 */
[----:B0-----:R-:W-:Y:S01]  /*0430*/  IMAD.WIDE R2, R14, 0x4, R2 ;  /* 0x000000040e027825 */ /* 0x001fe200078e0202 */
[----:B------:R0:W3:Y:S04]  /*0440*/  LDG.E R20, desc[UR14][R8.64] ;  /* 0x0000000e08147981 */ /* 0x0000e8000c1e1900 */
[----:B------:R-:W2:Y:S01]  /*0450*/  LDG.E R21, desc[UR14][R2.64] ;  /* 0x0000000e02157981 */ /* 0x000ea2000c1e1900 */
[----:B------:R-:W-:Y:S01]  /*0460*/  IMAD.WIDE R10, R17, 0x4, R10 ;  /* 0x00000004110a7825 */ /* 0x000fe200078e020a */
[----:B------:R-:W-:-:S02]  /*0470*/  MOV R13, UR16 ;  /* 0x00000010000d7c02 */ /* 0x000fc40008000f00 */
[----:B------:R-:W3:Y:S01]  /*0480*/  LDG.E R25, desc[UR14][R2.64+0x4] ;  /* 0x0000040e02197981 */ /* 0x000ee2000c1e1900 */
[----:B------:R-:W-:Y:S01]  /*0490*/  IMAD.WIDE R4, R17, R4, UR6 ;  /* 0x0000000611047e25 */ /* 0x000fe2000f8e0204 */
[----:B------:R-:W-:Y:S02]  /*04a0*/  MOV R12, 0x4 ;  /* 0x00000004000c7802 */ /* 0x000fe40000000f00 */
[----:B------:R4:W5:Y:S01]  /*04b0*/  LDG.E R23, desc[UR14][R10.64] ;  /* 0x0000000e0a177981 */ /* 0x000962000c1e1900 */
[----:B-1----:R-:W-:-:S03]  /*04c0*/  IMAD.WIDE.U32 R6, R13, 0x10, R6 ;  /* 0x000000100d067825 */ /* 0x002fc600078e0006 */
[----:B------:R-:W5:Y:S01]  /*04d0*/  LDG.E R22, desc[UR14][R2.64+0x8] ;  /* 0x0000080e02167981 */ /* 0x000f62000c1e1900 */
[----:B------:R-:W-:Y:S01]  /*04e0*/  MOV R28, 0x4 ;  /* 0x00000004001c7802 */ /* 0x000fe20000000f00 */
[C---:B0-----:R-:W-:Y:S02]  /*04f0*/  IMAD.WIDE R8, R17.reuse, R12, UR8 ;  /* 0x0000000811087e25 */ /* 0x041fe4000f8e020c */
[----:B------:R-:W5:Y:S04]  /*0500*/  LDG.E R5, desc[UR14][R4.64] ;  /* 0x0000000e04057981 */ /* 0x000f68000c1e1900 */
[----:B------:R-:W5:Y:S01]  /*0510*/  LDG.E R24, desc[UR14][R2.64+0xc] ;  /* 0x00000c0e02187981 */ /* 0x000f62000c1e1900 */
[----:B----4-:R-:W-:-:S03]  /*0520*/  IMAD.WIDE R10, R17, R28, UR10 ;  /* 0x0000000a110a7e25 */ /* 0x010fc6000f8e021c */
[----:B------:R0:W4:Y:S04]  /*0530*/  LDG.E R7, desc[UR14][R6.64] ;  /* 0x0000000e06077981 */ /* 0x000128000c1e1900 */
[----:B------:R-:W4:Y:S01]  /*0540*/  LDG.E R26, desc[UR14][R2.64+0x10] ;  /* 0x0000100e021a7981 */ /* 0x000f22000c1e1900 */
[----:B------:R-:W-:-:S03]  /*0550*/  IMAD.WIDE R12, R17, R12, UR12 ;  /* 0x0000000c110c7e25 */ /* 0x000fc6000f8e020c */
[----:B------:R-:W4:Y:S04]  /*0560*/  LDG.E R8, desc[UR14][R8.64] ;  /* 0x0000000e08087981 */ /* 0x000f28000c1e1900 */
[----:B------:R-:W4:Y:S04]  /*0570*/  LDG.E R27, desc[UR14][R2.64+0x14] ;  /* 0x0000140e021b7981 */ /* 0x000f28000c1e1900 */
[----:B------:R-:W4:Y:S04]  /*0580*/  LDG.E R10, desc[UR14][R10.64] ;  /* 0x0000000e0a0a7981 */ /* 0x000f28000c1e1900 */
[----:B------:R-:W4:Y:S04]  /*0590*/  LDG.E R29, desc[UR14][R2.64+0x18] ;  /* 0x0000180e021d7981 */ /* 0x000f28000c1e1900 */
[----:B------:R-:W4:Y:S04]  /*05a0*/  LDG.E R12, desc[UR14][R12.64] ;  /* 0x0000000e0c0c7981 */ /* 0x000f28000c1e1900 */
[----:B------:R-:W4:Y:S01]  /*05b0*/  LDG.E R4, desc[UR14][R2.64+0x1c] ;  /* 0x00001c0e02047981 */ /* 0x000f22000c1e1900 */
[----:B------:R-:W-:-:S04]  /*05c0*/  UIADD3 UR4, UPT, UPT, UR4, 0x8, URZ ;  /* 0x0000000804047890 */ /* 0x000fc8000fffe0ff */
[----:B------:R-:W-:Y:S01]  /*05d0*/  UISETP.NE.AND UP0, UPT, UR4, URZ, UPT ;  /* 0x000000ff0400728c */ /* 0x000fe2000bf05270 */
[----:B0-----:R-:W-:Y:S01]  /*05e0*/  IMAD.U32 R6, RZ, RZ, UR16 ;  /* 0x00000010ff067e24 */ /* 0x001fe2000f8e00ff */
[----:B------:R-:W-:-:S04]  /*05f0*/  IADD3 R14, PT, PT, R14, 0x8, RZ ;  /* 0x000000080e0e7810 */ /* 0x000fc80007ffe0ff */
[----:B------:R-:W-:Y:S01]  /*0600*/  LEA R17, R6, R17, 0x3 ;  /* 0x0000001106117211 */ /* 0x000fe200078e18ff */
[----:B--2---:R-:W-:-:S04]  /*0610*/  FFMA R18, R21, R19, R18 ;  /* 0x0000001315127223 */ /* 0x004fc80000000012 */
[----:B---3--:R-:W-:-:S04]  /*0620*/  FFMA R25, R25, R20, R18 ;  /* 0x0000001419197223 */ /* 0x008fc80000000012 */
[----:B-----5:R-:W-:-:S04]  /*0630*/  FFMA R23, R22, R23, R25 ;  /* 0x0000001716177223 */ /* 0x020fc80000000019 */
[----:B------:R-:W-:-:S04]  /*0640*/  FFMA R5, R24, R5, R23 ;  /* 0x0000000518057223 */ /* 0x000fc80000000017 */
[----:B----4-:R-:W-:-:S04]  /*0650*/  FFMA R26, R26, R7, R5 ;  /* 0x000000071a1a7223 */ /* 0x010fc80000000005 */
[----:B------:R-:W-:-:S04]  /*0660*/  FFMA R8, R27, R8, R26 ;  /* 0x000000081b087223 */ /* 0x000fc8000000001a */
[----:B------:R-:W-:-:S04]  /*0670*/  FFMA R29, R29, R10, R8 ;  /* 0x0000000a1d1d7223 */ /* 0x000fc80000000008 */
[----:B------:R-:W-:Y:S01]  /*0680*/  FFMA R18, R4, R12, R29 ;  /* 0x0000000c04127223 */ /* 0x000fe2000000001d */
[----:B------:R-:W-:Y:S06]  /*0690*/  BRA.U UP0, `(.L_x_2) ;  /* 0xfffffffd00347547 */ /* 0x000fec000b83ffff */
[----:B------:R-:W-:-:S12]  /*06a0*/  ULOP3.LUT UR4, UR5, 0x7ffffff8, URZ, 0xc0, !UPT ;  /* 0x7ffffff805047892 */ /* 0x000fd8000f8ec0ff */
.L_x_1:
[----:B------:R-:W-:-:S04]  /*06b0*/  ULOP3.LUT UR7, UR5, 0x7, URZ, 0xc0, !UPT ;  /* 0x0000000705077892 */ /* 0x000fc8000f8ec0ff */
[----:B------:R-:W-:-:S09]  /*06c0*/  UISETP.NE.AND UP0, UPT, UR7, URZ, UPT ;  /* 0x000000ff0700728c */ /* 0x000fd2000bf05270 */
[----:B------:R-:W-:Y:S05]  /*06d0*/  BRA.U !UP0, `(.L_x_0) ;  /* 0x00000005080c7547 */ /* 0x000fea000b800000 */
[----:B------:R-:W-:Y:S02]  /*06e0*/  UISETP.GE.U32.AND UP0, UPT, UR7, 0x4, UPT ;  /* 0x000000040700788c */ /* 0x000fe4000bf06070 */
[----:B------:R-:W-:-:S04]  /*06f0*/  ULOP3.LUT UR6, UR5, 0x3, URZ, 0xc0, !UPT ;  /* 0x0000000305067892 */ /* 0x000fc8000f8ec0ff */
[----:B------:R-:W-:-:S03]  /*0700*/  UISETP.NE.AND UP1, UPT, UR6, URZ, UPT ;  /* 0x000000ff0600728c */ /* 0x000fc6000bf25270 */
[----:B------:R-:W-:Y:S08]  /*0710*/  BRA.U !UP0, `(.L_x_3) ;  /* 0x0000000108647547 */ /* 0x000ff0000b800000 */
[----:B------:R-:W0:Y:S01]  /*0720*/  LDC.64 R4, c[0x0][0x398] ;  /* 0x0000e600ff047b82 */ /* 0x000e220000000a00 */
[----:B------:R-:W-:Y:S02]  /*0730*/  MOV R6, UR4 ;  /* 0x0000000400067c02 */ /* 0x000fe40008000f00 */
[----:B------:R-:W-:-:S03]  /*0740*/  IADD3 R7, PT, PT, R16, UR4, RZ ;  /* 0x0000000410077c10 */ /* 0x000fc6000fffe0ff */
[----:B------:R-:W-:Y:S02]  /*0750*/  IMAD R9, R6, UR16, R15 ;  /* 0x0000001006097c24 */ /* 0x000fe4000f8e020f */
[----:B------:R-:W1:Y:S01]  /*0760*/  LDC.64 R2, c[0x0][0x390] ;  /* 0x0000e400ff027b82 */ /* 0x000e620000000a00 */
[----:B------:R-:W-:Y:S01]  /*0770*/  MOV R11, UR16 ;  /* 0x00000010000b7c02 */ /* 0x000fe20008000f00 */
[----:B0-----:R-:W-:Y:S01]  /*0780*/  IMAD.WIDE R4, R9, 0x4, R4 ;  /* 0x0000000409047825 */ /* 0x001fe200078e0204 */
[----:B------:R-:W-:-:S03]  /*0790*/  MOV R9, UR16 ;  /* 0x0000001000097c02 */ /* 0x000fc60008000f00 */
[----:B-1----:R-:W-:-:S04]  /*07a0*/  IMAD.WIDE R2, R7, 0x4, R2 ;  /* 0x0000000407027825 */ /* 0x002fc800078e0202 */
[C---:B------:R-:W-:Y:S01]  /*07b0*/  IMAD.WIDE.U32 R6, R9.reuse, 0x4, R4 ;  /* 0x0000000409067825 */ /* 0x040fe200078e0004 */
[----:B------:R-:W2:Y:S04]  /*07c0*/  LDG.E R13, desc[UR14][R2.64] ;  /* 0x0000000e020d7981 */ /* 0x000ea8000c1e1900 */
[----:B------:R-:W2:Y:S01]  /*07d0*/  LDG.E R4, desc[UR14][R4.64] ;  /* 0x0000000e04047981 */ /* 0x000ea2000c1e1900 */
[----:B------:R-:W-:-:S03]  /*07e0*/  IMAD.WIDE.U32 R8, R9, 0x4, R6 ;  /* 0x0000000409087825 */ /* 0x000fc600078e0006 */
[----:B------:R-:W3:Y:S04]  /*07f0*/  LDG.E R6, desc[UR14][R6.64] ;  /* 0x0000000e06067981 */ /* 0x000ee8000c1e1900 */
[----:B------:R-:W3:Y:S01]  /*0800*/  LDG.E R17, desc[UR14][R2.64+0x4] ;  /* 0x0000040e02117981 */ /* 0x000ee2000c1e1900 */
[----:B------:R-:W-:-:S03]  /*0810*/  IMAD.WIDE.U32 R10, R11, 0x4, R8 ;  /* 0x000000040b0a7825 */ /* 0x000fc600078e0008 */
[----:B------:R-:W4:Y:S04]  /*0820*/  LDG.E R12, desc[UR14][R8.64] ;  /* 0x0000000e080c7981 */ /* 0x000f28000c1e1900 */
[----:B------:R-:W4:Y:S04]  /*0830*/  LDG.E R19, desc[UR14][R2.64+0x8] ;  /* 0x0000080e02137981 */ /* 0x000f28000c1e1900 */
[----:B------:R-:W5:Y:S04]  /*0840*/  LDG.E R21, desc[UR14][R2.64+0xc] ;  /* 0x00000c0e02157981 */ /* 0x000f68000c1e1900 */
[----:B------:R-:W5:Y:S01]  /*0850*/  LDG.E R10, desc[UR14][R10.64] ;  /* 0x0000000e0a0a7981 */ /* 0x000f62000c1e1900 */
[----:B------:R-:W-:Y:S01]  /*0860*/  UIADD3 UR4, UPT, UPT, UR4, 0x4, URZ ;  /* 0x0000000404047890 */ /* 0x000fe2000fffe0ff */
[----:B--2---:R-:W-:-:S04]  /*0870*/  FFMA R4, R13, R4, R18 ;  /* 0x000000040d047223 */ /* 0x004fc80000000012 */
[----:B---3--:R-:W-:-:S04]  /*0880*/  FFMA R4, R17, R6, R4 ;  /* 0x0000000611047223 */ /* 0x008fc80000000004 */
[----:B----4-:R-:W-:-:S04]  /*0890*/  FFMA R4, R19, R12, R4 ;  /* 0x0000000c13047223 */ /* 0x010fc80000000004 */
[----:B-----5:R-:W-:-:S07]  /*08a0*/  FFMA R18, R21, R10, R4 ;  /* 0x0000000a15127223 */ /* 0x020fce0000000004 */
.L_x_3:
[----:B------:R-:W-:Y:S05]  /*08b0*/  BRA.U !UP1, `(.L_x_0) ;  /* 0x0000000109947547 */ /* 0x000fea000b800000 */
[----:B------:R-:W-:Y:S01]  /*08c0*/  UISETP.NE.AND UP0, UPT, UR6, 0x1, UPT ;  /* 0x000000010600788c */ /* 0x000fe2000bf05270 */
[----:B------:R-:W-:Y:S01]  /*08d0*/  MOV R2, UR4 ;  /* 0x0000000400027c02 */ /* 0x000fe20008000f00 */
[----:B------:R-:W-:Y:S01]  /*08e0*/  ULOP3.LUT UR5, UR5, 0x1, URZ, 0xc0, !UPT ;  /* 0x0000000105057892 */ /* 0x000fe2000f8ec0ff */
[----:B------:R-:W-:-:S03]  /*08f0*/  MOV R7, UR16 ;  /* 0x0000001000077c02 */ /* 0x000fc60008000f00 */
[----:B------:R-:W-:Y:S01]  /*0900*/  UISETP.NE.U32.AND UP1, UPT, UR5, 0x1, UPT ;  /* 0x000000010500788c */ /* 0x000fe2000bf25070 */
[----:B------:R-:W-:-:S04]  /*0910*/  PLOP3.LUT P0, PT, PT, PT, UP0, 0x80, 0x8 ;  /* 0x000000000008781c */ /* 0x000fc80003f0f008 */
[----:B------:R-:W0:Y:S01]  /*0920*/  @UP0 LDCU.128 UR8, c[0x0][0x390] ;  /* 0x00007200ff0807ac */ /* 0x000e220008000c00 */
[----:B------:R-:W-:-:S05]  /*0930*/  PLOP3.LUT P1, PT, PT, PT, UP1, 0x80, 0x8 ;  /* 0x000000000008781c */ /* 0x000fca0003f2f018 */
[----:B------:R-:W1:Y:S03]  /*0940*/  @!UP1 LDCU.128 UR20, c[0x0][0x390] ;  /* 0x00007200ff1497ac */ /* 0x000e660008000c00 */
[----:B------:R-:W-:Y:S01]  /*0950*/  @P0 IMAD R3, R2, UR16, R15 ;  /* 0x0000001002030c24 */ /* 0x000fe2000f8e020f */
[----:B0-----:R-:W-:Y:S01]  /*0960*/  MOV R10, UR10 ;  /* 0x0000000a000a7c02 */ /* 0x001fe20008000f00 */
[----:B------:R-:W-:Y:S01]  /*0970*/  IMAD.U32 R4, RZ, RZ, UR8 ;  /* 0x00000008ff047e24 */ /* 0x000fe2000f8e00ff */
[----:B------:R-:W-:Y:S02]  /*0980*/  MOV R11, UR11 ;  /* 0x0000000b000b7c02 */ /* 0x000fe40008000f00 */
[----:B------:R-:W-:Y:S01]  /*0990*/  MOV R5, UR9 ;  /* 0x0000000900057c02 */ /* 0x000fe20008000f00 */
[----:B------:R-:W-:Y:S01]  /*09a0*/  @P0 IMAD.WIDE R10, R3, 0x4, R10 ;  /* 0x00000004030a0825 */ /* 0x000fe200078e020a */
[----:B------:R-:W-:Y:S01]  /*09b0*/  @P0 IADD3 R3, PT, PT, R16, UR4, RZ ;  /* 0x0000000410030c10 */ /* 0x000fe2000fffe0ff */
[----:B------:R-:W-:Y:S01]  /*09c0*/  @UP0 UIADD3 UR4, UPT, UPT, UR4, 0x2, URZ ;  /* 0x0000000204040890 */ /* 0x000fe2000fffe0ff */
[----:B-1----:R-:W-:-:S02]  /*09d0*/  MOV R6, UR20 ;  /* 0x0000001400067c02 */ /* 0x002fc40008000f00 */
[----:B------:R-:W-:Y:S01]  /*09e0*/  MOV R8, UR22 ;  /* 0x0000001600087c02 */ /* 0x000fe20008000f00 */
[----:B------:R-:W-:Y:S01]  /*09f0*/  @P0 IMAD.WIDE R4, R3, 0x4, R4 ;  /* 0x0000000403040825 */ /* 0x000fe200078e0204 */
[----:B------:R-:W-:Y:S01]  /*0a00*/  MOV R9, UR23 ;  /* 0x0000001700097c02 */ /* 0x000fe20008000f00 */
[----:B------:R-:W2:Y:S01]  /*0a10*/  @P0 LDG.E R12, desc[UR14][R10.64] ;  /* 0x0000000e0a0c0981 */ /* 0x000ea2000c1e1900 */
[----:B------:R-:W-:Y:S01]  /*0a20*/  MOV R14, UR4 ;  /* 0x00000004000e7c02 */ /* 0x000fe20008000f00 */
[----:B------:R-:W-:Y:S01]  /*0a30*/  @P0 IMAD.WIDE.U32 R2, R7, 0x4, R10 ;  /* 0x0000000407020825 */ /* 0x000fe200078e000a */
[----:B------:R-:W-:Y:S01]  /*0a40*/  MOV R7, UR21 ;  /* 0x0000001500077c02 */ /* 0x000fe20008000f00 */
[----:B------:R-:W2:Y:S01]  /*0a50*/  @P0 LDG.E R19, desc[UR14][R4.64] ;  /* 0x0000000e04130981 */ /* 0x000ea2000c1e1900 */
[----:B------:R-:W-:Y:S01]  /*0a60*/  @!P1 IADD3 R13, PT, PT, R16, UR4, RZ ;  /* 0x00000004100d9c10 */ /* 0x000fe2000fffe0ff */
[----:B------:R-:W-:Y:S02]  /*0a70*/  @!P1 IMAD R17, R14, UR16, R15 ;  /* 0x000000100e119c24 */ /* 0x000fe4000f8e020f */
[----:B------:R-:W3:Y:S02]  /*0a80*/  @P0 LDG.E R21, desc[UR14][R4.64+0x4] ;  /* 0x0000040e04150981 */ /* 0x000ee4000c1e1900 */
[----:B------:R-:W-:-:S02]  /*0a90*/  @!P1 IMAD.WIDE R6, R13, 0x4, R6 ;  /* 0x000000040d069825 */ /* 0x000fc400078e0206 */
[----:B------:R-:W3:Y:S02]  /*0aa0*/  @P0 LDG.E R2, desc[UR14][R2.64] ;  /* 0x0000000e02020981 */ /* 0x000ee4000c1e1900 */
[----:B------:R-:W-:Y:S02]  /*0ab0*/  @!P1 IMAD.WIDE R8, R17, 0x4, R8 ;  /* 0x0000000411089825 */ /* 0x000fe400078e0208 */
[----:B------:R-:W4:Y:S04]  /*0ac0*/  @!P1 LDG.E R7, desc[UR14][R6.64] ;  /* 0x0000000e06079981 */ /* 0x000f28000c1e1900 */
[----:B------:R-:W4:Y:S01]  /*0ad0*/  @!P1 LDG.E R8, desc[UR14][R8.64] ;  /* 0x0000000e08089981 */ /* 0x000f22000c1e1900 */
[----:B--2---:R-:W-:-:S04]  /*0ae0*/  @P0 FFMA R12, R19, R12, R18 ;  /* 0x0000000c130c0223 */ /* 0x004fc80000000012 */
[----:B---3--:R-:W-:-:S04]  /*0af0*/  @P0 FFMA R18, R21, R2, R12 ;  /* 0x0000000215120223 */ /* 0x008fc8000000000c */
[----:B----4-:R-:W-:-:S07]  /*0b00*/  @!P1 FFMA R18, R7, R8, R18 ;  /* 0x0000000807129223 */ /* 0x010fce0000000012 */
.L_x_0:
[----:B------:R-:W0:Y:S01]  /*0b10*/  LDC.64 R2, c[0x0][0x3a8] ;  /* 0x0000ea00ff027b82 */ /* 0x000e220000000a00 */
[----:B------:R-:W-:Y:S01]  /*0b20*/  IMAD R15, R0, UR16, R15 ;  /* 0x00000010000f7c24 */ /* 0x000fe2000f8e020f */
[----:B------:R-:W1:Y:S01]  /*0b30*/  LDCU UR4, c[0x0][0x3a0] ;  /* 0x00007400ff0477ac */ /* 0x000e620008000800 */
[----:B------:R-:W2:Y:S02]  /*0b40*/  LDCU UR5, c[0x0][0x38c] ;  /* 0x00007180ff0577ac */ /* 0x000ea40008000800 */
[----:B0-----:R-:W-:-:S05]  /*0b50*/  IMAD.WIDE R2, R15, 0x4, R2 ;  /* 0x000000040f027825 */ /* 0x001fca00078e0202 */
[----:B------:R-:W1:Y:S02]  /*0b60*/  LDG.E R0, desc[UR14][R2.64] ;  /* 0x0000000e02007981 */ /* 0x000e64000c1e1900 */
[----:B-1----:R-:W-:-:S04]  /*0b70*/  FMUL R5, R0, UR4 ;  /* 0x0000000400057c20 */ /* 0x002fc80008400000 */
[----:B--2---:R-:W-:-:S05]  /*0b80*/  FFMA R5, R18, UR5, R5 ;  /* 0x0000000512057c23 */ /* 0x004fca0008000005 */
[----:B------:R-:W-:Y:S01]  /*0b90*/  STG.E desc[UR14][R2.64], R5 ;  /* 0x0000000502007986 */ /* 0x000fe2000c10190e */
[----:B------:R-:W-:Y:S05]  /*0ba0*/  EXIT ;  /* 0x000000000000794d */ /* 0x000fea0003800000 */
.L_x_4:
[----:B------:R-:W-:-:S00]  /*0bb0*/  BRA `(.L_x_4) ;  /* 0xfffffffc00fc7947 */ /* 0x000fc0000383ffff */
[----:B------:R-:W-:-:S00]  /*0bc0*/  NOP ;  /* 0x0000000000007918 */ /* 0x000fc00000000000 */
        /* <DEDUP_REMOVED lines=11> */
.L_x_10:


//--------------------- .text._Z16gemm_gpu_0_naiveiiifPfS_fS_ --------------------------
	.section	.text._Z16gemm_gpu_0_naiveiiifPfS_fS_,"ax",@progbits
	.align	128
        .global         _Z16gemm_gpu_0_naiveiiifPfS_fS_
        .type           _Z16gemm_gpu_0_naiveiiifPfS_fS_,@function
        .size           _Z16gemm_gpu_0_naiveiiifPfS_fS_,(.L_x_11 - _Z16gemm_gpu_0_naiveiiifPfS_fS_)
        .other          _Z16gemm_gpu_0_naiveiiifPfS_fS_,@"STO_CUDA_ENTRY STV_DEFAULT"
_Z16gemm_gpu_0_naiveiiifPfS_fS_:
.text._Z16gemm_gpu_0_naiveiiifPfS_fS_:
[----:B------:R-:W-:Y:S08]  /*0000*/  LDC R1, c[0x0][0x37c] ;  /* 0x0000df00ff017b82 */ /* 0x000ff00000000800 */
[----:B------:R-:W0:Y:S01]  /*0010*/  LDC R15, c[0x0][0x384] ;  /* 0x0000e100ff0f7b82 */ /* 0x000e220000000800 */
[----:B------:R-:W1:Y:S07]  /*0020*/  S2R R5, SR_TID.X ;  /* 0x0000000000057919 */ /* 0x000e6e0000002100 */
[----:B------:R-:W1:Y:S08]  /*0030*/  S2UR UR4, SR_CTAID.X ;  /* 0x00000000000479c3 */ /* 0x000e700000002500 */
[----:B------:R-:W1:Y:S01]  /*0040*/  LDC R14, c[0x0][0x360] ;  /* 0x0000d800ff0e7b82 */ /* 0x000e620000000800 */
[----:B0-----:R-:W-:-:S04]  /*0050*/  IABS R7, R15 ;  /* 0x0000000f00077213 */ /* 0x001fc80000000000 */
[----:B------:R-:W0:Y:S01]  /*0060*/  I2F.RP R0, R7 ;  /* 0x0000000700007306 */ /* 0x000e220000209400 */
[----:B-1----:R-:W-:Y:S01]  /*0070*/  IMAD R14, R14, UR4, R5 ;  /* 0x000000040e0e7c24 */ /* 0x002fe2000f8e0205 */
[----:B------:R-:W1:Y:S06]  /*0080*/  LDCU UR4, c[0x0][0x380] ;  /* 0x00007000ff0477ac */ /* 0x000e6c0008000800 */
[----:B0-----:R-:W0:Y:S02]  /*0090*/  MUFU.RCP R0, R0 ;  /* 0x0000000000007308 */ /* 0x001e240000001000 */
[----:B0-----:R-:W-:-:S06]  /*00a0*/  IADD3 R2, PT, PT, R0, 0xffffffe, RZ ;  /* 0x0ffffffe00027810 */ /* 0x001fcc0007ffe0ff */
[----:B------:R0:W2:Y:S02]  /*00b0*/  F2I.FTZ.U32.TRUNC.NTZ R3, R2 ;  /* 0x0000000200037305 */ /* 0x0000a4000021f000 */
[----:B0-----:R-:W-:Y:S01]  /*00c0*/  HFMA2 R2, -RZ, RZ, 0, 0 ;  /* 0x00000000ff027431 */ /* 0x001fe200000001ff */
[----:B--2---:R-:W-:-:S05]  /*00d0*/  IADD3 R4, PT, PT, RZ, -R3, RZ ;  /* 0x80000003ff047210 */ /* 0x004fca0007ffe0ff */
[----:B------:R-:W-:Y:S01]  /*00e0*/  IMAD R5, R4, R7, RZ ;  /* 0x0000000704057224 */ /* 0x000fe200078e02ff */
[----:B------:R-:W-:-:S03]  /*00f0*/  IABS R4, R14 ;  /* 0x0000000e00047213 */ /* 0x000fc60000000000 */
        /* <DEDUP_REMOVED lines=8> */
[----:B------:R-:W-:Y:S02]  /*0180*/  LOP3.LUT R2, R14, R15, RZ, 0x3c, !PT ;  /* 0x0000000f0e027212 */ /* 0x000fe400078e3cff */
[----:B------:R-:W-:Y:S02]  /*0190*/  ISETP.NE.AND P2, PT, R15, RZ, PT ;  /* 0x000000ff0f00720c */ /* 0x000fe40003f45270 */
[----:B------:R-:W-:-:S07]  /*01a0*/  ISETP.GE.AND P1, PT, R2, RZ, PT ;  /* 0x000000ff0200720c */ /* 0x000fce0003f26270 */
[----:B------:R-:W-:-:S06]  /*01b0*/  @P0 IADD3 R0, PT, PT, R0, 0x1, RZ ;  /* 0x0000000100000810 */ /* 0x000fcc0007ffe0ff */
[----:B------:R-:W-:Y:S02]  /*01c0*/  @!P1 IADD3 R0, PT, PT, -R0, RZ, RZ ;  /* 0x000000ff00009210 */ /* 0x000fe40007ffe1ff */
[----:B------:R-:W-:-:S04]  /*01d0*/  @!P2 LOP3.LUT R0, RZ, R15, RZ, 0x33, !PT ;  /* 0x0000000fff00a212 */ /* 0x000fc800078e33ff */
[C---:B------:R-:W-:Y:S02]  /*01e0*/  IADD3 R2, PT, PT, -R0.reuse, RZ, RZ ;  /* 0x000000ff00027210 */ /* 0x040fe40007ffe1ff */
[----:B------:R-:W-:-:S03]  /*01f0*/  ISETP.GE.AND P0, PT, R0, R15, PT ;  /* 0x0000000f0000720c */ /* 0x000fc60003f06270 */
[----:B------:R-:W-:-:S05]  /*0200*/  IMAD R14, R15, R2, R14 ;  /* 0x000000020f0e7224 */ /* 0x000fca00078e020e */
[----:B-1----:R-:W-:-:S13]  /*0210*/  ISETP.GE.OR P0, PT, R14, UR4, P0 ;  /* 0x000000040e007c0c */ /* 0x002fda0008706670 */
[----:B------:R-:W-:Y:S05]  /*0220*/  @P0 EXIT ;  /* 0x000000000000094d */ /* 0x000fea0003800000 */
[----:B------:R-:W0:Y:S01]  /*0230*/  LDC R17, c[0x0][0x388] ;  /* 0x0000e200ff117b82 */ /* 0x000e220000000800 */
[----:B------:R-:W1:Y:S01]  /*0240*/  LDCU.64 UR6, c[0x0][0x358] ;  /* 0x00006b00ff0677ac */ /* 0x000e620008000a00 */
[----:B------:R-:W-:Y:S02]  /*0250*/  MOV R26, RZ ;  /* 0x000000ff001a7202 */ /* 0x000fe40000000f00 */
[----:B0-----:R-:W-:-:S13]  /*0260*/  ISETP.GE.AND P0, PT, R17, 0x1, PT ;  /* 0x000000011100780c */ /* 0x001fda0003f06270 */
[----:B-1----:R-:W-:Y:S05]  /*0270*/  @!P0 BRA `(.L_x_5) ;  /* 0x0000000400b88947 */ /* 0x002fea0003800000 */
[C---:B------:R-:W-:Y:S01]  /*0280*/  ISETP.GE.U32.AND P0, PT, R17.reuse, 0x8, PT ;  /* 0x000000081100780c */ /* 0x040fe20003f06070 */
[----:B------:R-:W-:Y:S01]  /*0290*/  HFMA2 R19, -RZ, RZ, 0, 0 ;  /* 0x00000000ff137431 */ /* 0x000fe200000001ff */
[----:B------:R-:W-:Y:S01]  /*02a0*/  LOP3.LUT R25, R17, 0x7, RZ, 0xc0, !PT ;  /* 0x0000000711197812 */ /* 0x000fe200078ec0ff */
[----:B------:R-:W-:Y:S01]  /*02b0*/  IMAD R18, R14, R17, RZ ;  /* 0x000000110e127224 */ /* 0x000fe200078e02ff */
[----:B------:R-:W-:Y:S02]  /*02c0*/  MOV R26, RZ ;  /* 0x000000ff001a7202 */ /* 0x000fe40000000f00 */
[----:B------:R-:W-:-:S07]  /*02d0*/  ISETP.NE.AND P1, PT, R25, RZ, PT ;  /* 0x000000ff1900720c */ /* 0x000fce0003f25270 */
[----:B------:R-:W-:Y:S06]  /*02e0*/  @!P0 BRA `(.L_x_6) ;  /* 0x0000000000c48947 */ /* 0x000fec0003800000 */
[----:B------:R-:W0:Y:S01]  /*02f0*/  LDCU.64 UR4, c[0x0][0x390] ;  /* 0x00007200ff0477ac */ /* 0x000e220008000a00 */
[----:B------:R-:W-:Y:S02]  /*0300*/  LOP3.LUT R19, R17, 0x7ffffff8, RZ, 0xc0, !PT ;  /* 0x7ffffff811137812 */ /* 0x000fe400078ec0ff */
[----:B------:R-:W-:Y:S02]  /*0310*/  MOV R26, RZ ;  /* 0x000000ff001a7202 */ /* 0x000fe40000000f00 */
[----:B------:R-:W-:Y:S02]  /*0320*/  MOV R16, R18 ;  /* 0x0000001200107202 */ /* 0x000fe40000000f00 */
[----:B------:R-:W-:Y:S02]  /*0330*/  MOV R22, R0 ;  /* 0x0000000000167202 */ /* 0x000fe40000000f00 */
[----:B------:R-:W-:Y:S01]  /*0340*/  IADD3 R20, PT, PT, -R19, RZ, RZ ;  /* 0x000000ff13147210 */ /* 0x000fe20007ffe1ff */
[----:B0-----:R-:W-:-:S04]  /*0350*/  UIADD3 UR4, UP0, UPT, UR4, 0x10, URZ ;  /* 0x0000001004047890 */ /* 0x001fc8000ff1e0ff */
[----:B------:R-:W-:-:S12]  /*0360*/  UIADD3.X UR5, UPT, UPT, URZ, UR5, URZ, UP0, !UPT ;  /* 0x00000005ff057290 */ /* 0x000fd800087fe4ff */
.L_x_7:
[----:B------:R-:W0:Y:S01]  /*0370*/  LDC.64 R12, c[0x0][0x398] ;  /* 0x0000e600ff0c7b82 */ /* 0x000e220000000a00 */
[----:B------:R-:W-:Y:S02]  /*0380*/  MOV R2, UR4 ;  /* 0x0000000400027c02 */ /* 0x000fe40008000f00 */
[----:B------:R-:W-:-:S03]  /*0390*/  MOV R3, UR5 ;  /* 0x0000000500037c02 */ /* 0x000fc60008000f00 */
[----:B------:R-:W-:-:S05]  /*03a0*/  IMAD.WIDE R2, R16, 0x4, R2 ;  /* 0x0000000410027825 */ /* 0x000fca00078e0202 */
[----:B------:R-:W2:Y:S04]  /*03b0*/  LDG.E R21, desc[UR6][R2.64+-0x10] ;  /* 0xfffff00602157981 */ /* 0x000ea8000c1e1900 */
[----:B------:R-:W3:Y:S04]  /*03c0*/  LDG.E R23, desc[UR6][R2.64+-0xc] ;  /* 0xfffff40602177981 */ /* 0x000ee8000c1e1900 */
[----:B------:R-:W4:Y:S01]  /*03d0*/  LDG.E R29, desc[UR6][R2.64+-0x8] ;  /* 0xfffff806021d7981 */ /* 0x000f22000c1e1900 */
[----:B0-----:R-:W-:-:S05]  /*03e0*/  IMAD.WIDE R12, R22, 0x4, R12 ;  /* 0x00000004160c7825 */ /* 0x001fca00078e020c */
[----:B------:R0:W2:Y:S01]  /*03f0*/  LDG.E R24, desc[UR6][R12.64] ;  /* 0x000000060c187981 */ /* 0x0000a2000c1e1900 */
[----:B------:R-:W-:-:S04]  /*0400*/  IMAD.WIDE R10, R15, 0x4, R12 ;  /* 0x000000040f0a7825 */ /* 0x000fc800078e020c */
[C---:B------:R-:W-:Y:S02]  /*0410*/  IMAD.WIDE R4, R15.reuse, 0x4, R10 ;  /* 0x000000040f047825 */ /* 0x040fe400078e020a */
[----:B------:R-:W3:Y:S02]  /*0420*/  LDG.E R10, desc[UR6][R10.64] ;  /* 0x000000060a0a7981 */ /* 0x000ee4000c1e1900 */
[C---:B------:R-:W-:Y:S02]  /*0430*/  IMAD.WIDE R6, R15.reuse, 0x4, R4 ;  /* 0x000000040f067825 */ /* 0x040fe400078e0204 */
[----:B------:R1:W4:Y:S02]  /*0440*/  LDG.E R28, desc[UR6][R4.64] ;  /* 0x00000006041c7981 */ /* 0x000324000c1e1900 */
[C---:B------:R-:W-:Y:S02]  /*0450*/  IMAD.WIDE R8, R15.reuse, 0x4, R6 ;  /* 0x000000040f087825 */ /* 0x040fe400078e0206 */
[----:B------:R-:W5:Y:S02]  /*0460*/  LDG.E R6, desc[UR6][R6.64] ;  /* 0x0000000606067981 */ /* 0x000f64000c1e1900 */
[----:B0-----:R-:W-:-:S05]  /*0470*/  IMAD.WIDE R12, R15, 0x4, R8 ;  /* 0x000000040f0c7825 */ /* 0x001fca00078e0208 */
[----:B------:R-:W5:Y:S04]  /*0480*/  LDG.E R11, desc[UR6][R12.64] ;  /* 0x000000060c0b7981 */ /* 0x000f68000c1e1900 */
[----:B------:R-:W5:Y:S04]  /*0490*/  LDG.E R7, desc[UR6][R8.64] ;  /* 0x0000000608077981 */ /* 0x000f68000c1e1900 */
[----:B------:R-:W5:Y:S04]  /*04a0*/  LDG.E R9, desc[UR6][R2.64+-0x4] ;  /* 0xfffffc0602097981 */ /* 0x000f68000c1e1900 */
[----:B------:R-:W5:Y:S01]  /*04b0*/  LDG.E R8, desc[UR6][R2.64+0x8] ;  /* 0x0000080602087981 */ /* 0x000f62000c1e1900 */
[----:B--2---:R-:W-:Y:S01]  /*04c0*/  FFMA R24, R21, R24, R26 ;  /* 0x0000001815187223 */ /* 0x004fe2000000001a */
[----:B------:R-:W-:-:S02]  /*04d0*/  IMAD.WIDE R26, R15, 0x4, R12 ;  /* 0x000000040f1a7825 */ /* 0x000fc400078e020c */
[----:B------:R-:W2:Y:S04]  /*04e0*/  LDG.E R21, desc[UR6][R2.64] ;  /* 0x0000000602157981 */ /* 0x000ea8000c1e1900 */
[----:B------:R-:W2:Y:S01]  /*04f0*/  LDG.E R12, desc[UR6][R2.64+0x4] ;  /* 0x00000406020c7981 */ /* 0x000ea2000c1e1900 */
[----:B-1----:R-:W-:-:S03]  /*0500*/  IMAD.WIDE R4, R15, 0x4, R26 ;  /* 0x000000040f047825 */ /* 0x002fc600078e021a */
[----:B------:R-:W2:Y:S04]  /*0510*/  LDG.E R13, desc[UR6][R2.64+0xc] ;  /* 0x00000c06020d7981 */ /* 0x000ea8000c1e1900 */
[----:B------:R-:W2:Y:S04]  /*0520*/  LDG.E R4, desc[UR6][R4.64] ;  /* 0x0000000604047981 */ /* 0x000ea8000c1e1900 */
[----:B------:R-:W2:Y:S01]  /*0530*/  LDG.E R3, desc[UR6][R26.64] ;  /* 0x000000061a037981 */ /* 0x000ea2000c1e1900 */
[----:B---3--:R-:W-:Y:S01]  /*0540*/  FFMA R10, R23, R10, R24 ;  /* 0x0000000a170a7223 */ /* 0x008fe20000000018 */
[----:B------:R-:W-:-:S03]  /*0550*/  IADD3 R20, PT, PT, R20, 0x8, RZ ;  /* 0x0000000814147810 */ /* 0x000fc60007ffe0ff */
[----:B----4-:R-:W-:Y:S01]  /*0560*/  FFMA R10, R29, R28, R10 ;  /* 0x0000001c1d0a7223 */ /* 0x010fe2000000000a */
[----:B------:R-:W-:Y:S02]  /*0570*/  ISETP.NE.AND P0, PT, R20, RZ, PT ;  /* 0x000000ff1400720c */ /* 0x000fe40003f05270 */
[----:B------:R-:W-:Y:S01]  /*0580*/  LEA R22, R15, R22, 0x3 ;  /* 0x000000160f167211 */ /* 0x000fe200078e18ff */
[----:B-----5:R-:W-:Y:S01]  /*0590*/  FFMA R6, R9, R6, R10 ;  /* 0x0000000609067223 */ /* 0x020fe2000000000a */
[----:B------:R-:W-:-:S03]  /*05a0*/  IADD3 R16, PT, PT, R16, 0x8, RZ ;  /* 0x0000000810107810 */ /* 0x000fc60007ffe0ff */
[----:B--2---:R-:W-:-:S04]  /*05b0*/  FFMA R7, R21, R7, R6 ;  /* 0x0000000715077223 */ /* 0x004fc80000000006 */
[----:B------:R-:W-:-:S04]  /*05c0*/  FFMA R7, R12, R11, R7 ;  /* 0x0000000b0c077223 */ /* 0x000fc80000000007 */
[----:B------:R-:W-:-:S04]  /*05d0*/  FFMA R8, R8, R3, R7 ;  /* 0x0000000308087223 */ /* 0x000fc80000000007 */
[----:B------:R-:W-:Y:S01]  /*05e0*/  FFMA R26, R13, R4, R8 ;  /* 0x000000040d1a7223 */ /* 0x000fe20000000008 */
[----:B------:R-:W-:Y:S06]  /*05f0*/  @P0 BRA `(.L_x_7) ;  /* 0xfffffffc005c0947 */ /* 0x000fec000383ffff */
.L_x_6:
[----:B------:R-:W-:Y:S05]  /*0600*/  @!P1 BRA `(.L_x_5) ;  /* 0x0000000000d49947 */ /* 0x000fea0003800000 */
[----:B------:R-:W-:Y:S02]  /*0610*/  ISETP.GE.U32.AND P0, PT, R25, 0x4, PT ;  /* 0x000000041900780c */ /* 0x000fe40003f06070 */
[----:B------:R-:W-:-:S04]  /*0620*/  LOP3.LUT R12, R17, 0x3, RZ, 0xc0, !PT ;  /* 0x00000003110c7812 */ /* 0x000fc800078ec0ff */
[----:B------:R-:W-:-:S07]  /*0630*/  ISETP.NE.AND P1, PT, R12, RZ, PT ;  /* 0x000000ff0c00720c */ /* 0x000fce0003f25270 */
[----:B------:R-:W-:Y:S06]  /*0640*/  @!P0 BRA `(.L_x_8) ;  /* 0x0000000000588947 */ /* 0x000fec0003800000 */
[----:B------:R-:W0:Y:S01]  /*0650*/  LDC.64 R8, c[0x0][0x398] ;  /* 0x0000e600ff087b82 */ /* 0x000e220000000a00 */
[----:B------:R-:W-:Y:S01]  /*0660*/  IMAD R7, R19, R15, R0 ;  /* 0x0000000f13077224 */ /* 0x000fe200078e0200 */
[----:B------:R-:W-:-:S06]  /*0670*/  IADD3 R5, PT, PT, R18, R19, RZ ;  /* 0x0000001312057210 */ /* 0x000fcc0007ffe0ff */
[----:B------:R-:W1:Y:S01]  /*0680*/  LDC.64 R2, c[0x0][0x390] ;  /* 0x0000e400ff027b82 */ /* 0x000e620000000a00 */
[----:B0-----:R-:W-:-:S04]  /*0690*/  IMAD.WIDE R8, R7, 0x4, R8 ;  /* 0x0000000407087825 */ /* 0x001fc800078e0208 */
[----:B------:R-:W-:Y:S02]  /*06a0*/  IMAD.WIDE R10, R15, 0x4, R8 ;  /* 0x000000040f0a7825 */ /* 0x000fe400078e0208 */
[----:B------:R-:W2:Y:S02]  /*06b0*/  LDG.E R8, desc[UR6][R8.64] ;  /* 0x0000000608087981 */ /* 0x000ea4000c1e1900 */
[----:B-1----:R-:W-:-:S04]  /*06c0*/  IMAD.WIDE R2, R5, 0x4, R2 ;  /* 0x0000000405027825 */ /* 0x002fc800078e0202 */
[C---:B------:R-:W-:Y:S01]  /*06d0*/  IMAD.WIDE R4, R15.reuse, 0x4, R10 ;  /* 0x000000040f047825 */ /* 0x040fe200078e020a */
[----:B------:R-:W2:Y:S04]  /*06e0*/  LDG.E R13, desc[UR6][R2.64] ;  /* 0x00000006020d7981 */ /* 0x000ea8000c1e1900 */
[----:B------:R-:W3:Y:S01]  /*06f0*/  LDG.E R10, desc[UR6][R10.64] ;  /* 0x000000060a0a7981 */ /* 0x000ee2000c1e1900 */
[----:B------:R-:W-:-:S03]  /*0700*/  IMAD.WIDE R6, R15, 0x4, R4 ;  /* 0x000000040f067825 */ /* 0x000fc600078e0204 */
[----:B------:R-:W3:Y:S04]  /*0710*/  LDG.E R16, desc[UR6][R2.64+0x4] ;  /* 0x0000040602107981 */ /* 0x000ee8000c1e1900 */
[----:B------:R-:W4:Y:S04]  /*0720*/  LDG.E R21, desc[UR6][R4.64] ;  /* 0x0000000604157981 */ /* 0x000f28000c1e1900 */
[----:B------:R-:W4:Y:S04]  /*0730*/  LDG.E R20, desc[UR6][R2.64+0x8] ;  /* 0x0000080602147981 */ /* 0x000f28000c1e1900 */
[----:B------:R-:W5:Y:S04]  /*0740*/  LDG.E R22, desc[UR6][R2.64+0xc] ;  /* 0x00000c0602167981 */ /* 0x000f68000c1e1900 */
[----:B------:R-:W5:Y:S01]  /*0750*/  LDG.E R6, desc[UR6][R6.64] ;  /* 0x0000000606067981 */ /* 0x000f62000c1e1900 */
[----:B------:R-:W-:Y:S01]  /*0760*/  IADD3 R19, PT, PT, R19, 0x4, RZ ;  /* 0x0000000413137810 */ /* 0x000fe20007ffe0ff */
[----:B--2---:R-:W-:-:S04]  /*0770*/  FFMA R13, R13, R8, R26 ;  /* 0x000000080d0d7223 */ /* 0x004fc8000000001a */
[----:B---3--:R-:W-:-:S04]  /*0780*/  FFMA R13, R16, R10, R13 ;  /* 0x0000000a100d7223 */ /* 0x008fc8000000000d */
[----:B----4-:R-:W-:-:S04]  /*0790*/  FFMA R13, R20, R21, R13 ;  /* 0x00000015140d7223 */ /* 0x010fc8000000000d */
[----:B-----5:R-:W-:-:S07]  /*07a0*/  FFMA R26, R22, R6, R13 ;  /* 0x00000006161a7223 */ /* 0x020fce000000000d */
.L_x_8:
[----:B------:R-:W-:Y:S05]  /*07b0*/  @!P1 BRA `(.L_x_5) ;  /* 0x0000000000689947 */ /* 0x000fea0003800000 */
[----:B------:R-:W0:Y:S01]  /*07c0*/  LDC.64 R8, c[0x0][0x398] ;  /* 0x0000e600ff087b82 */ /* 0x000e220000000a00 */
[----:B------:R-:W-:Y:S02]  /*07d0*/  ISETP.NE.AND P0, PT, R12, 0x1, PT ;  /* 0x000000010c00780c */ /* 0x000fe40003f05270 */
[----:B------:R-:W-:-:S04]  /*07e0*/  LOP3.LUT R17, R17, 0x1, RZ, 0xc0, !PT ;  /* 0x0000000111117812 */ /* 0x000fc800078ec0ff */
[----:B------:R-:W-:Y:S01]  /*07f0*/  ISETP.NE.U32.AND P1, PT, R17, 0x1, PT ;  /* 0x000000011100780c */ /* 0x000fe20003f25070 */
[----:B------:R-:W1:Y:S06]  /*0800*/  LDC.64 R6, c[0x0][0x390] ;  /* 0x0000e400ff067b82 */ /* 0x000e6c0000000a00 */
[C---:B------:R-:W-:Y:S01]  /*0810*/  @P0 IMAD R13, R19.reuse, R15, R0 ;  /* 0x0000000f130d0224 */ /* 0x040fe200078e0200 */
[----:B------:R-:W-:Y:S01]  /*0820*/  @P0 IADD3 R11, PT, PT, R18, R19, RZ ;  /* 0x00000013120b0210 */ /* 0x000fe20007ffe0ff */
[----:B------:R-:W2:Y:S01]  /*0830*/  LDC.64 R4, c[0x0][0x390] ;  /* 0x0000e400ff047b82 */ /* 0x000ea20000000a00 */
[----:B------:R-:W-:-:S07]  /*0840*/  @P0 IADD3 R19, PT, PT, R19, 0x2, RZ ;  /* 0x0000000213130810 */ /* 0x000fce0007ffe0ff */
[----:B------:R-:W3:Y:S01]  /*0850*/  LDC.64 R2, c[0x0][0x398] ;  /* 0x0000e600ff027b82 */ /* 0x000ee20000000a00 */
[----:B0-----:R-:W-:Y:S01]  /*0860*/  @P0 IMAD.WIDE R8, R13, 0x4, R8 ;  /* 0x000000040d080825 */ /* 0x001fe200078e0208 */
[----:B------:R-:W-:-:S03]  /*0870*/  @!P1 IADD3 R13, PT, PT, R18, R19, RZ ;  /* 0x00000013120d9210 */ /* 0x000fc60007ffe0ff */
[----:B------:R-:W-:Y:S01]  /*0880*/  @!P1 IMAD R19, R19, R15, R0 ;  /* 0x0000000f13139224 */ /* 0x000fe200078e0200 */
[----:B------:R-:W4:Y:S01]  /*0890*/  @P0 LDG.E R12, desc[UR6][R8.64] ;  /* 0x00000006080c0981 */ /* 0x000f22000c1e1900 */
[----:B-1----:R-:W-:-:S04]  /*08a0*/  @P0 IMAD.WIDE R6, R11, 0x4, R6 ;  /* 0x000000040b060825 */ /* 0x002fc800078e0206 */
[----:B------:R-:W-:Y:S01]  /*08b0*/  @P0 IMAD.WIDE R10, R15, 0x4, R8 ;  /* 0x000000040f0a0825 */ /* 0x000fe200078e0208 */
[----:B------:R-:W4:Y:S03]  /*08c0*/  @P0 LDG.E R17, desc[UR6][R6.64] ;  /* 0x0000000606110981 */ /* 0x000f26000c1e1900 */
[----:B--2---:R-:W-:Y:S01]  /*08d0*/  @!P1 IMAD.WIDE R4, R13, 0x4, R4 ;  /* 0x000000040d049825 */ /* 0x004fe200078e0204 */
[----:B------:R-:W2:Y:S04]  /*08e0*/  @P0 LDG.E R21, desc[UR6][R6.64+0x4] ;  /* 0x0000040606150981 */ /* 0x000ea8000c1e1900 */
[----:B------:R-:W2:Y:S01]  /*08f0*/  @P0 LDG.E R10, desc[UR6][R10.64] ;  /* 0x000000060a0a0981 */ /* 0x000ea2000c1e1900 */
[----:B---3--:R-:W-:-:S03]  /*0900*/  @!P1 IMAD.WIDE R2, R19, 0x4, R2 ;  /* 0x0000000413029825 */ /* 0x008fc600078e0202 */
[----:B------:R-:W3:Y:S04]  /*0910*/  @!P1 LDG.E R5, desc[UR6][R4.64] ;  /* 0x0000000604059981 */ /* 0x000ee8000c1e1900 */
[----:B------:R-:W3:Y:S01]  /*0920*/  @!P1 LDG.E R2, desc[UR6][R2.64] ;  /* 0x0000000602029981 */ /* 0x000ee2000c1e1900 */
[----:B----4-:R-:W-:-:S04]  /*0930*/  @P0 FFMA R12, R17, R12, R26 ;  /* 0x0000000c110c0223 */ /* 0x010fc8000000001a */
[----:B--2---:R-:W-:-:S04]  /*0940*/  @P0 FFMA R26, R21, R10, R12 ;  /* 0x0000000a151a0223 */ /* 0x004fc8000000000c */
[----:B---3--:R-:W-:-:S07]  /*0950*/  @!P1 FFMA R26, R5, R2, R26 ;  /* 0x00000002051a9223 */ /* 0x008fce000000001a */
.L_x_5:
[----:B------:R-:W0:Y:S01]  /*0960*/  LDC.64 R2, c[0x0][0x3a8] ;  /* 0x0000ea00ff027b82 */ /* 0x000e220000000a00 */
[----:B------:R-:W-:Y:S01]  /*0970*/  IMAD R15, R14, R15, R0 ;  /* 0x0000000f0e0f7224 */ /* 0x000fe200078e0200 */
        /* <DEDUP_REMOVED lines=8> */
.L_x_9:
        /* <DEDUP_REMOVED lines=16> */
.L_x_11:


//--------------------- .nv.shared.reserved.0     --------------------------
	.section	.nv.shared.reserved.0,"aw",@nobits
	.weak		__nv_reservedSMEM_offset_0_alias
	.size		__nv_reservedSMEM_offset_0_alias, 0, 64
	.other		__nv_reservedSMEM_offset_0_alias,@"STO_CUDA_RESERVED_SHARED STV_DEFAULT"
__nv_reservedSMEM_offset_0_alias:
	.zero		0
	.zero		64


//--------------------- .nv.constant0._Z26gemm_gpu_0_dram_coalescingiiifPfS_fS_ --------------------------
	.section	.nv.constant0._Z26gemm_gpu_0_dram_coalescingiiifPfS_fS_,"a",@progbits
	.sectionflags	@""
	.align	4
.nv.constant0._Z26gemm_gpu_0_dram_coalescingiiifPfS_fS_:
	.zero		944


//--------------------- .nv.constant0._Z16gemm_gpu_0_naiveiiifPfS_fS_ --------------------------
	.section	.nv.constant0._Z16gemm_gpu_0_naiveiiifPfS_fS_,"a",@progbits
	.sectionflags	@""
	.align	4
.nv.constant0._Z16gemm_gpu_0_naiveiiifPfS_fS_:
	.zero		944


//--------------------- SYMBOLS --------------------------

	.type		.nv.reservedSmem.offset0,@object
	.size		.nv.reservedSmem.offset0,0x4
